//
// Generated by NVIDIA NVVM Compiler
//
// Compiler Build ID: CL-36424714
// Cuda compilation tools, release 13.0, V13.0.88
// Based on NVVM 20.0.0
//

.version 9.0
.target sm_100
.address_size 64

	// .globl	_Z14calculate_meanPKfPfii

.visible .entry _Z14calculate_meanPKfPfii(
	.param .u64 .ptr .align 1 _Z14calculate_meanPKfPfii_param_0,
	.param .u64 .ptr .align 1 _Z14calculate_meanPKfPfii_param_1,
	.param .u32 _Z14calculate_meanPKfPfii_param_2,
	.param .u32 _Z14calculate_meanPKfPfii_param_3
)
{
	.reg .pred 	%p<11>;
	.reg .b32 	%r<38>;
	.reg .b32 	%f<85>;
	.reg .b64 	%rd<43>;

	ld.param.u64 	%rd3, [_Z14calculate_meanPKfPfii_param_0];
	ld.param.u64 	%rd2, [_Z14calculate_meanPKfPfii_param_1];
	ld.param.u32 	%r23, [_Z14calculate_meanPKfPfii_param_2];
	ld.param.u32 	%r24, [_Z14calculate_meanPKfPfii_param_3];
	cvta.to.global.u64 	%rd1, %rd3;
	mov.u32 	%r25, %ctaid.x;
	mov.u32 	%r26, %ntid.x;
	mov.u32 	%r27, %tid.x;
	mad.lo.s32 	%r1, %r25, %r26, %r27;
	setp.ge.s32 	%p1, %r1, %r24;
	@%p1 bra 	$L__BB0_15;
	setp.lt.s32 	%p2, %r23, 1;
	mov.f32 	%f84, 0f00000000;
	@%p2 bra 	$L__BB0_14;
	and.b32  	%r2, %r23, 15;
	setp.lt.u32 	%p3, %r23, 16;
	mov.f32 	%f84, 0f00000000;
	mov.b32 	%r34, 0;
	@%p3 bra 	$L__BB0_5;
	and.b32  	%r34, %r23, 2147483632;
	neg.s32 	%r32, %r34;
	shl.b32 	%r5, %r24, 4;
	mov.f32 	%f84, 0f00000000;
	mul.wide.s32 	%rd6, %r24, 4;
	mov.u32 	%r31, %r1;
$L__BB0_4:
	.pragma "nounroll";
	mul.wide.s32 	%rd4, %r31, 4;
	add.s64 	%rd5, %rd1, %rd4;
	ld.global.f32 	%f18, [%rd5];
	add.f32 	%f19, %f84, %f18;
	add.s64 	%rd7, %rd5, %rd6;
	ld.global.f32 	%f20, [%rd7];
	add.f32 	%f21, %f19, %f20;
	add.s64 	%rd8, %rd7, %rd6;
	ld.global.f32 	%f22, [%rd8];
	add.f32 	%f23, %f21, %f22;
	add.s64 	%rd9, %rd8, %rd6;
	ld.global.f32 	%f24, [%rd9];
	add.f32 	%f25, %f23, %f24;
	add.s64 	%rd10, %rd9, %rd6;
	ld.global.f32 	%f26, [%rd10];
	add.f32 	%f27, %f25, %f26;
	add.s64 	%rd11, %rd10, %rd6;
	ld.global.f32 	%f28, [%rd11];
	add.f32 	%f29, %f27, %f28;
	add.s64 	%rd12, %rd11, %rd6;
	ld.global.f32 	%f30, [%rd12];
	add.f32 	%f31, %f29, %f30;
	add.s64 	%rd13, %rd12, %rd6;
	ld.global.f32 	%f32, [%rd13];
	add.f32 	%f33, %f31, %f32;
	add.s64 	%rd14, %rd13, %rd6;
	ld.global.f32 	%f34, [%rd14];
	add.f32 	%f35, %f33, %f34;
	add.s64 	%rd15, %rd14, %rd6;
	ld.global.f32 	%f36, [%rd15];
	add.f32 	%f37, %f35, %f36;
	add.s64 	%rd16, %rd15, %rd6;
	ld.global.f32 	%f38, [%rd16];
	add.f32 	%f39, %f37, %f38;
	add.s64 	%rd17, %rd16, %rd6;
	ld.global.f32 	%f40, [%rd17];
	add.f32 	%f41, %f39, %f40;
	add.s64 	%rd18, %rd17, %rd6;
	ld.global.f32 	%f42, [%rd18];
	add.f32 	%f43, %f41, %f42;
	add.s64 	%rd19, %rd18, %rd6;
	ld.global.f32 	%f44, [%rd19];
	add.f32 	%f45, %f43, %f44;
	add.s64 	%rd20, %rd19, %rd6;
	ld.global.f32 	%f46, [%rd20];
	add.f32 	%f47, %f45, %f46;
	add.s64 	%rd21, %rd20, %rd6;
	ld.global.f32 	%f48, [%rd21];
	add.f32 	%f84, %f47, %f48;
	add.s32 	%r32, %r32, 16;
	add.s32 	%r31, %r31, %r5;
	setp.ne.s32 	%p4, %r32, 0;
	@%p4 bra 	$L__BB0_4;
$L__BB0_5:
	setp.eq.s32 	%p5, %r2, 0;
	@%p5 bra 	$L__BB0_14;
	and.b32  	%r11, %r23, 7;
	setp.lt.u32 	%p6, %r2, 8;
	@%p6 bra 	$L__BB0_8;
	mad.lo.s32 	%r29, %r34, %r24, %r1;
	mul.wide.s32 	%rd22, %r29, 4;
	add.s64 	%rd23, %rd1, %rd22;
	ld.global.f32 	%f50, [%rd23];
	add.f32 	%f51, %f84, %f50;
	mul.wide.s32 	%rd24, %r24, 4;
	add.s64 	%rd25, %rd23, %rd24;
	ld.global.f32 	%f52, [%rd25];
	add.f32 	%f53, %f51, %f52;
	add.s64 	%rd26, %rd25, %rd24;
	ld.global.f32 	%f54, [%rd26];
	add.f32 	%f55, %f53, %f54;
	add.s64 	%rd27, %rd26, %rd24;
	ld.global.f32 	%f56, [%rd27];
	add.f32 	%f57, %f55, %f56;
	add.s64 	%rd28, %rd27, %rd24;
	ld.global.f32 	%f58, [%rd28];
	add.f32 	%f59, %f57, %f58;
	add.s64 	%rd29, %rd28, %rd24;
	ld.global.f32 	%f60, [%rd29];
	add.f32 	%f61, %f59, %f60;
	add.s64 	%rd30, %rd29, %rd24;
	ld.global.f32 	%f62, [%rd30];
	add.f32 	%f63, %f61, %f62;
	add.s64 	%rd31, %rd30, %rd24;
	ld.global.f32 	%f64, [%rd31];
	add.f32 	%f84, %f63, %f64;
	add.s32 	%r34, %r34, 8;
$L__BB0_8:
	setp.eq.s32 	%p7, %r11, 0;
	@%p7 bra 	$L__BB0_14;
	and.b32  	%r14, %r23, 3;
	setp.lt.u32 	%p8, %r11, 4;
	@%p8 bra 	$L__BB0_11;
	mad.lo.s32 	%r30, %r34, %r24, %r1;
	mul.wide.s32 	%rd32, %r30, 4;
	add.s64 	%rd33, %rd1, %rd32;
	ld.global.f32 	%f66, [%rd33];
	add.f32 	%f67, %f84, %f66;
	mul.wide.s32 	%rd34, %r24, 4;
	add.s64 	%rd35, %rd33, %rd34;
	ld.global.f32 	%f68, [%rd35];
	add.f32 	%f69, %f67, %f68;
	add.s64 	%rd36, %rd35, %rd34;
	ld.global.f32 	%f70, [%rd36];
	add.f32 	%f71, %f69, %f70;
	add.s64 	%rd37, %rd36, %rd34;
	ld.global.f32 	%f72, [%rd37];
	add.f32 	%f84, %f71, %f72;
	add.s32 	%r34, %r34, 4;
$L__BB0_11:
	setp.eq.s32 	%p9, %r14, 0;
	@%p9 bra 	$L__BB0_14;
	mad.lo.s32 	%r37, %r34, %r24, %r1;
	neg.s32 	%r36, %r14;
$L__BB0_13:
	.pragma "nounroll";
	mul.wide.s32 	%rd38, %r37, 4;
	add.s64 	%rd39, %rd1, %rd38;
	ld.global.f32 	%f73, [%rd39];
	add.f32 	%f84, %f84, %f73;
	add.s32 	%r37, %r37, %r24;
	add.s32 	%r36, %r36, 1;
	setp.ne.s32 	%p10, %r36, 0;
	@%p10 bra 	$L__BB0_13;
$L__BB0_14:
	cvt.rn.f32.s32 	%f74, %r23;
	div.rn.f32 	%f75, %f84, %f74;
	cvta.to.global.u64 	%rd40, %rd2;
	mul.wide.s32 	%rd41, %r1, 4;
	add.s64 	%rd42, %rd40, %rd41;
	st.global.f32 	[%rd42], %f75;
$L__BB0_15:
	ret;

}
	// .globl	_Z13subtract_meanPKfS0_Pfii
.visible .entry _Z13subtract_meanPKfS0_Pfii(
	.param .u64 .ptr .align 1 _Z13subtract_meanPKfS0_Pfii_param_0,
	.param .u64 .ptr .align 1 _Z13subtract_meanPKfS0_Pfii_param_1,
	.param .u64 .ptr .align 1 _Z13subtract_meanPKfS0_Pfii_param_2,
	.param .u32 _Z13subtract_meanPKfS0_Pfii_param_3,
	.param .u32 _Z13subtract_meanPKfS0_Pfii_param_4
)
{
	.reg .pred 	%p<2>;
	.reg .b32 	%r<9>;
	.reg .b32 	%f<4>;
	.reg .b64 	%rd<12>;

	ld.param.u64 	%rd1, [_Z13subtract_meanPKfS0_Pfii_param_0];
	ld.param.u64 	%rd2, [_Z13subtract_meanPKfS0_Pfii_param_1];
	ld.param.u64 	%rd3, [_Z13subtract_meanPKfS0_Pfii_param_2];
	ld.param.u32 	%r3, [_Z13subtract_meanPKfS0_Pfii_param_3];
	ld.param.u32 	%r2, [_Z13subtract_meanPKfS0_Pfii_param_4];
	mov.u32 	%r4, %ctaid.x;
	mov.u32 	%r5, %ntid.x;
	mov.u32 	%r6, %tid.x;
	mad.lo.s32 	%r1, %r4, %r5, %r6;
	mul.lo.s32 	%r7, %r2, %r3;
	setp.ge.s32 	%p1, %r1, %r7;
	@%p1 bra 	$L__BB1_2;
	cvta.to.global.u64 	%rd4, %rd1;
	cvta.to.global.u64 	%rd5, %rd2;
	cvta.to.global.u64 	%rd6, %rd3;
	rem.s32 	%r8, %r1, %r2;
	mul.wide.s32 	%rd7, %r1, 4;
	add.s64 	%rd8, %rd4, %rd7;
	ld.global.f32 	%f1, [%rd8];
	mul.wide.s32 	%rd9, %r8, 4;
	add.s64 	%rd10, %rd5, %rd9;
	ld.global.f32 	%f2, [%rd10];
	sub.f32 	%f3, %f1, %f2;
	add.s64 	%rd11, %rd6, %rd7;
	st.global.f32 	[%rd11], %f3;
$L__BB1_2:
	ret;

}
	// .globl	_Z19rank1_update_kernelPfPKfS_ii
.visible .entry _Z19rank1_update_kernelPfPKfS_ii(
	.param .u64 .ptr .align 1 _Z19rank1_update_kernelPfPKfS_ii_param_0,
	.param .u64 .ptr .align 1 _Z19rank1_update_kernelPfPKfS_ii_param_1,
	.param .u64 .ptr .align 1 _Z19rank1_update_kernelPfPKfS_ii_param_2,
	.param .u32 _Z19rank1_update_kernelPfPKfS_ii_param_3,
	.param .u32 _Z19rank1_update_kernelPfPKfS_ii_param_4
)
{
	.reg .pred 	%p<11>;
	.reg .b32 	%r<33>;
	.reg .b32 	%f<130>;
	.reg .b64 	%rd<36>;

	ld.param.u64 	%rd12, [_Z19rank1_update_kernelPfPKfS_ii_param_0];
	ld.param.u64 	%rd13, [_Z19rank1_update_kernelPfPKfS_ii_param_1];
	ld.param.u64 	%rd14, [_Z19rank1_update_kernelPfPKfS_ii_param_2];
	ld.param.u32 	%r16, [_Z19rank1_update_kernelPfPKfS_ii_param_3];
	ld.param.u32 	%r17, [_Z19rank1_update_kernelPfPKfS_ii_param_4];
	cvta.to.global.u64 	%rd1, %rd12;
	cvta.to.global.u64 	%rd2, %rd14;
	cvta.to.global.u64 	%rd3, %rd13;
	mov.u32 	%r18, %ctaid.x;
	mov.u32 	%r19, %ntid.x;
	mov.u32 	%r20, %tid.x;
	mad.lo.s32 	%r1, %r18, %r19, %r20;
	setp.ge.s32 	%p1, %r1, %r16;
	@%p1 bra 	$L__BB2_14;
	mul.wide.s32 	%rd15, %r1, 4;
	add.s64 	%rd16, %rd3, %rd15;
	ld.global.f32 	%f4, [%rd16];
	add.s64 	%rd4, %rd2, %rd15;
	ld.global.f32 	%f5, [%rd4];
	sub.f32 	%f6, %f4, %f5;
	cvt.rn.f32.s32 	%f7, %r17;
	rcp.rn.f32 	%f8, %f7;
	fma.rn.f32 	%f1, %f6, %f8, %f5;
	mul.lo.s32 	%r2, %r16, %r1;
	setp.lt.s32 	%p2, %r16, 1;
	@%p2 bra 	$L__BB2_13;
	add.s32 	%r22, %r17, -1;
	cvt.rn.f32.s32 	%f2, %r22;
	add.s32 	%r23, %r17, -2;
	cvt.rn.f32.s32 	%f9, %r23;
	div.rn.f32 	%f3, %f9, %f2;
	and.b32  	%r3, %r16, 7;
	setp.lt.u32 	%p3, %r16, 8;
	mov.b32 	%r31, 0;
	@%p3 bra 	$L__BB2_5;
	and.b32  	%r31, %r16, 2147483640;
	neg.s32 	%r29, %r31;
	add.s64 	%rd35, %rd3, 16;
	add.s64 	%rd34, %rd2, 16;
	add.s64 	%rd7, %rd1, 16;
	mov.u32 	%r28, %r2;
$L__BB2_4:
	.pragma "nounroll";
	mul.wide.s32 	%rd17, %r28, 4;
	add.s64 	%rd18, %rd7, %rd17;
	ld.global.f32 	%f10, [%rd35+-16];
	ld.global.f32 	%f11, [%rd34+-16];
	sub.f32 	%f12, %f10, %f11;
	sub.f32 	%f13, %f10, %f1;
	div.rn.f32 	%f14, %f13, %f2;
	ld.global.f32 	%f15, [%rd18+-16];
	mul.f32 	%f16, %f3, %f15;
	fma.rn.f32 	%f17, %f12, %f14, %f16;
	st.global.f32 	[%rd18+-16], %f17;
	ld.global.f32 	%f18, [%rd35+-12];
	ld.global.f32 	%f19, [%rd34+-12];
	sub.f32 	%f20, %f18, %f19;
	sub.f32 	%f21, %f18, %f1;
	div.rn.f32 	%f22, %f21, %f2;
	ld.global.f32 	%f23, [%rd18+-12];
	mul.f32 	%f24, %f3, %f23;
	fma.rn.f32 	%f25, %f20, %f22, %f24;
	st.global.f32 	[%rd18+-12], %f25;
	ld.global.f32 	%f26, [%rd35+-8];
	ld.global.f32 	%f27, [%rd34+-8];
	sub.f32 	%f28, %f26, %f27;
	sub.f32 	%f29, %f26, %f1;
	div.rn.f32 	%f30, %f29, %f2;
	ld.global.f32 	%f31, [%rd18+-8];
	mul.f32 	%f32, %f3, %f31;
	fma.rn.f32 	%f33, %f28, %f30, %f32;
	st.global.f32 	[%rd18+-8], %f33;
	ld.global.f32 	%f34, [%rd35+-4];
	ld.global.f32 	%f35, [%rd34+-4];
	sub.f32 	%f36, %f34, %f35;
	sub.f32 	%f37, %f34, %f1;
	div.rn.f32 	%f38, %f37, %f2;
	ld.global.f32 	%f39, [%rd18+-4];
	mul.f32 	%f40, %f3, %f39;
	fma.rn.f32 	%f41, %f36, %f38, %f40;
	st.global.f32 	[%rd18+-4], %f41;
	ld.global.f32 	%f42, [%rd35];
	ld.global.f32 	%f43, [%rd34];
	sub.f32 	%f44, %f42, %f43;
	sub.f32 	%f45, %f42, %f1;
	div.rn.f32 	%f46, %f45, %f2;
	ld.global.f32 	%f47, [%rd18];
	mul.f32 	%f48, %f3, %f47;
	fma.rn.f32 	%f49, %f44, %f46, %f48;
	st.global.f32 	[%rd18], %f49;
	ld.global.f32 	%f50, [%rd35+4];
	ld.global.f32 	%f51, [%rd34+4];
	sub.f32 	%f52, %f50, %f51;
	sub.f32 	%f53, %f50, %f1;
	div.rn.f32 	%f54, %f53, %f2;
	ld.global.f32 	%f55, [%rd18+4];
	mul.f32 	%f56, %f3, %f55;
	fma.rn.f32 	%f57, %f52, %f54, %f56;
	st.global.f32 	[%rd18+4], %f57;
	ld.global.f32 	%f58, [%rd35+8];
	ld.global.f32 	%f59, [%rd34+8];
	sub.f32 	%f60, %f58, %f59;
	sub.f32 	%f61, %f58, %f1;
	div.rn.f32 	%f62, %f61, %f2;
	ld.global.f32 	%f63, [%rd18+8];
	mul.f32 	%f64, %f3, %f63;
	fma.rn.f32 	%f65, %f60, %f62, %f64;
	st.global.f32 	[%rd18+8], %f65;
	ld.global.f32 	%f66, [%rd35+12];
	ld.global.f32 	%f67, [%rd34+12];
	sub.f32 	%f68, %f66, %f67;
	sub.f32 	%f69, %f66, %f1;
	div.rn.f32 	%f70, %f69, %f2;
	ld.global.f32 	%f71, [%rd18+12];
	mul.f32 	%f72, %f3, %f71;
	fma.rn.f32 	%f73, %f68, %f70, %f72;
	st.global.f32 	[%rd18+12], %f73;
	add.s32 	%r29, %r29, 8;
	add.s64 	%rd35, %rd35, 32;
	add.s64 	%rd34, %rd34, 32;
	add.s32 	%r28, %r28, 8;
	setp.ne.s32 	%p4, %r29, 0;
	@%p4 bra 	$L__BB2_4;
$L__BB2_5:
	setp.eq.s32 	%p5, %r3, 0;
	@%p5 bra 	$L__BB2_13;
	and.b32  	%r11, %r16, 3;
	setp.lt.u32 	%p6, %r3, 4;
	@%p6 bra 	$L__BB2_8;
	mul.wide.u32 	%rd19, %r31, 4;
	add.s64 	%rd20, %rd3, %rd19;
	ld.global.f32 	%f74, [%rd20];
	add.s64 	%rd21, %rd2, %rd19;
	ld.global.f32 	%f75, [%rd21];
	sub.f32 	%f76, %f74, %f75;
	sub.f32 	%f77, %f74, %f1;
	div.rn.f32 	%f78, %f77, %f2;
	add.s32 	%r24, %r31, %r2;
	mul.wide.s32 	%rd22, %r24, 4;
	add.s64 	%rd23, %rd1, %rd22;
	ld.global.f32 	%f79, [%rd23];
	mul.f32 	%f80, %f3, %f79;
	fma.rn.f32 	%f81, %f76, %f78, %f80;
	st.global.f32 	[%rd23], %f81;
	ld.global.f32 	%f82, [%rd20+4];
	ld.global.f32 	%f83, [%rd21+4];
	sub.f32 	%f84, %f82, %f83;
	sub.f32 	%f85, %f82, %f1;
	div.rn.f32 	%f86, %f85, %f2;
	ld.global.f32 	%f87, [%rd23+4];
	mul.f32 	%f88, %f3, %f87;
	fma.rn.f32 	%f89, %f84, %f86, %f88;
	st.global.f32 	[%rd23+4], %f89;
	ld.global.f32 	%f90, [%rd20+8];
	ld.global.f32 	%f91, [%rd21+8];
	sub.f32 	%f92, %f90, %f91;
	sub.f32 	%f93, %f90, %f1;
	div.rn.f32 	%f94, %f93, %f2;
	ld.global.f32 	%f95, [%rd23+8];
	mul.f32 	%f96, %f3, %f95;
	fma.rn.f32 	%f97, %f92, %f94, %f96;
	st.global.f32 	[%rd23+8], %f97;
	ld.global.f32 	%f98, [%rd20+12];
	ld.global.f32 	%f99, [%rd21+12];
	sub.f32 	%f100, %f98, %f99;
	sub.f32 	%f101, %f98, %f1;
	div.rn.f32 	%f102, %f101, %f2;
	ld.global.f32 	%f103, [%rd23+12];
	mul.f32 	%f104, %f3, %f103;
	fma.rn.f32 	%f105, %f100, %f102, %f104;
	st.global.f32 	[%rd23+12], %f105;
	add.s32 	%r31, %r31, 4;
$L__BB2_8:
	setp.eq.s32 	%p7, %r11, 0;
	@%p7 bra 	$L__BB2_13;
	setp.eq.s32 	%p8, %r11, 1;
	@%p8 bra 	$L__BB2_11;
	mul.wide.u32 	%rd24, %r31, 4;
	add.s64 	%rd25, %rd3, %rd24;
	ld.global.f32 	%f106, [%rd25];
	add.s64 	%rd26, %rd2, %rd24;
	ld.global.f32 	%f107, [%rd26];
	sub.f32 	%f108, %f106, %f107;
	sub.f32 	%f109, %f106, %f1;
	div.rn.f32 	%f110, %f109, %f2;
	add.s32 	%r25, %r31, %r2;
	mul.wide.s32 	%rd27, %r25, 4;
	add.s64 	%rd28, %rd1, %rd27;
	ld.global.f32 	%f111, [%rd28];
	mul.f32 	%f112, %f3, %f111;
	fma.rn.f32 	%f113, %f108, %f110, %f112;
	st.global.f32 	[%rd28], %f113;
	ld.global.f32 	%f114, [%rd25+4];
	ld.global.f32 	%f115, [%rd26+4];
	sub.f32 	%f116, %f114, %f115;
	sub.f32 	%f117, %f114, %f1;
	div.rn.f32 	%f118, %f117, %f2;
	ld.global.f32 	%f119, [%rd28+4];
	mul.f32 	%f120, %f3, %f119;
	fma.rn.f32 	%f121, %f116, %f118, %f120;
	st.global.f32 	[%rd28+4], %f121;
	add.s32 	%r31, %r31, 2;
$L__BB2_11:
	and.b32  	%r26, %r16, 1;
	setp.eq.b32 	%p9, %r26, 1;
	not.pred 	%p10, %p9;
	@%p10 bra 	$L__BB2_13;
	mul.wide.u32 	%rd29, %r31, 4;
	add.s64 	%rd30, %rd3, %rd29;
	ld.global.f32 	%f122, [%rd30];
	add.s64 	%rd31, %rd2, %rd29;
	ld.global.f32 	%f123, [%rd31];
	sub.f32 	%f124, %f122, %f123;
	sub.f32 	%f125, %f122, %f1;
	div.rn.f32 	%f126, %f125, %f2;
	add.s32 	%r27, %r31, %r2;
	mul.wide.s32 	%rd32, %r27, 4;
	add.s64 	%rd33, %rd1, %rd32;
	ld.global.f32 	%f127, [%rd33];
	mul.f32 	%f128, %f3, %f127;
	fma.rn.f32 	%f129, %f124, %f126, %f128;
	st.global.f32 	[%rd33], %f129;
$L__BB2_13:
	st.global.f32 	[%rd4], %f1;
$L__BB2_14:
	ret;

}


// ===== COMPILED SASS (sm_100) =====

	.target	sm_100

	.elftype	@"ET_EXEC"


//--------------------- .note.nv.tkinfo           --------------------------
	.section	.note.nv.tkinfo,"",@"SHT_NOTE"
	.sectionflags	@"SHF_NOTE_NV_TKINFO"
	.tkinfo
        /*0018*/ 	.word	0x00000002
        /*0030*/ 	.string	""
        /*0030*/ 	.string	"ptxas"
        /*0030*/ 	.string	"Cuda compilation tools, release 13.0, V13.0.88"
        /*0030*/ 	.string	"Build cuda_13.0.r13.0/compiler.36424714_0"
        /*0030*/ 	.string	"-arch sm_100 -m 64 "



//--------------------- .note.nv.cuinfo           --------------------------
	.section	.note.nv.cuinfo,"",@"SHT_NOTE"
	.sectionflags	@"SHF_NOTE_NV_CUINFO"
        /*0018*/ 	.short	0x0002
        /*001a*/ 	.short	0x0064
        /*001c*/ 	.short	0x0082
	.zero		2


//--------------------- .nv.info                  --------------------------
	.section	.nv.info,"",@"SHT_CUDA_INFO"
	.align	4


	//----- nvinfo : EIATTR_REGCOUNT
	.align		4
        /*0000*/ 	.byte	0x04, 0x2f
        /*0002*/ 	.short	(.L_1 - .L_0)
	.align		4
.L_0:
        /*0004*/ 	.word	index@(_Z14calculate_meanPKfPfii)
        /*0008*/ 	.word	0x00000020


	//----- nvinfo : EIATTR_FRAME_SIZE
	.align		4
.L_1:
        /*000c*/ 	.byte	0x04, 0x11
        /*000e*/ 	.short	(.L_3 - .L_2)
	.align		4
.L_2:
        /*0010*/ 	.word	index@($__internal_2_$__cuda_sm3x_div_rn_noftz_f32_slowpath)
        /*0014*/ 	.word	0x00000000


	//----- nvinfo : EIATTR_FRAME_SIZE
	.align		4
.L_3:
        /*0018*/ 	.byte	0x04, 0x11
        /*001a*/ 	.short	(.L_5 - .L_4)
	.align		4
.L_4:
        /*001c*/ 	.word	index@(_Z14calculate_meanPKfPfii)
        /*0020*/ 	.word	0x00000000


	//----- nvinfo : EIATTR_REGCOUNT
	.align		4
.L_5:
        /*0024*/ 	.byte	0x04, 0x2f
        /*0026*/ 	.short	(.L_7 - .L_6)
	.align		4
.L_6:
        /*0028*/ 	.word	index@(_Z13subtract_meanPKfS0_Pfii)
        /*002c*/ 	.word	0x0000000c


	//----- nvinfo : EIATTR_FRAME_SIZE
	.align		4
.L_7:
        /*0030*/ 	.byte	0x04, 0x11
        /*0032*/ 	.short	(.L_9 - .L_8)
	.align		4
.L_8:
        /*0034*/ 	.word	index@(_Z13subtract_meanPKfS0_Pfii)
        /*0038*/ 	.word	0x00000000


	//----- nvinfo : EIATTR_REGCOUNT
	.align		4
.L_9:
        /*003c*/ 	.byte	0x04, 0x2f
        /*003e*/ 	.short	(.L_11 - .L_10)
	.align		4
.L_10:
        /*0040*/ 	.word	index@(_Z19rank1_update_kernelPfPKfS_ii)
        /*0044*/ 	.word	0x0000001c


	//----- nvinfo : EIATTR_FRAME_SIZE
	.align		4
.L_11:
        /*0048*/ 	.byte	0x04, 0x11
        /*004a*/ 	.short	(.L_13 - .L_12)
	.align		4
.L_12:
        /*004c*/ 	.word	index@($__internal_1_$__cuda_sm3x_div_rn_noftz_f32_slowpath)
        /*0050*/ 	.word	0x00000000


	//----- nvinfo : EIATTR_FRAME_SIZE
	.align		4
.L_13:
        /*0054*/ 	.byte	0x04, 0x11
        /*0056*/ 	.short	(.L_15 - .L_14)
	.align		4
.L_14:
        /*0058*/ 	.word	index@($__internal_0_$__cuda_sm20_rcp_rn_f32_slowpath)
        /*005c*/ 	.word	0x00000000


	//----- nvinfo : EIATTR_FRAME_SIZE
	.align		4
.L_15:
        /*0060*/ 	.byte	0x04, 0x11
        /*0062*/ 	.short	(.L_17 - .L_16)
	.align		4
.L_16:
        /*0064*/ 	.word	index@(_Z19rank1_update_kernelPfPKfS_ii)
        /*0068*/ 	.word	0x00000000


	//----- nvinfo : EIATTR_MIN_STACK_SIZE
	.align		4
.L_17:
        /*006c*/ 	.byte	0x04, 0x12
        /*006e*/ 	.short	(.L_19 - .L_18)
	.align		4
.L_18:
        /*0070*/ 	.word	index@(_Z19rank1_update_kernelPfPKfS_ii)
        /*0074*/ 	.word	0x00000000


	//----- nvinfo : EIATTR_MIN_STACK_SIZE
	.align		4
.L_19:
        /*0078*/ 	.byte	0x04, 0x12
        /*007a*/ 	.short	(.L_21 - .L_20)
	.align		4
.L_20:
        /*007c*/ 	.word	index@(_Z13subtract_meanPKfS0_Pfii)
        /*0080*/ 	.word	0x00000000


	//----- nvinfo : EIATTR_MIN_STACK_SIZE
	.align		4
.L_21:
        /*0084*/ 	.byte	0x04, 0x12
        /*0086*/ 	.short	(.L_23 - .L_22)
	.align		4
.L_22:
        /*0088*/ 	.word	index@(_Z14calculate_meanPKfPfii)
        /*008c*/ 	.word	0x00000000
.L_23:


//--------------------- .nv.compat                --------------------------
	.section	.nv.compat,"",@"SHT_CUDA_COMPAT_INFO"
	.align	4
        /*0000*/ 	.byte	0x02, 0x09, 0x00, 0x00, 0x02, 0x02, 0x01, 0x00, 0x02, 0x05, 0x05, 0x00, 0x03, 0x07, 0x01, 0x01
        /*0010*/ 	.byte	0x02, 0x03, 0x00, 0x00, 0x02, 0x06, 0x01, 0x00, 0x04, 0x0b, 0x08, 0x00, 0x01, 0x00, 0x00, 0x00
        /*0020*/ 	.byte	0x00, 0x00, 0x00, 0x00


//--------------------- .nv.info._Z19rank1_update_kernelPfPKfS_ii --------------------------
	.section	.nv.info._Z19rank1_update_kernelPfPKfS_ii,"",@"SHT_CUDA_INFO"
	.sectionflags	@""
	.align	4


	//----- nvinfo : EIATTR_CUDA_API_VERSION
	.align		4
        /*0000*/ 	.byte	0x04, 0x37
        /*0002*/ 	.short	(.L_25 - .L_24)
.L_24:
        /*0004*/ 	.word	0x00000082


	//----- nvinfo : EIATTR_KPARAM_INFO
	.align		4
.L_25:
        /*0008*/ 	.byte	0x04, 0x17
        /*000a*/ 	.short	(.L_27 - .L_26)
.L_26:
        /*000c*/ 	.word	0x00000000
        /*0010*/ 	.short	0x0004
        /*0012*/ 	.short	0x001c
        /*0014*/ 	.byte	0x00, 0xf0, 0x11, 0x00


	//----- nvinfo : EIATTR_KPARAM_INFO
	.align		4
.L_27:
        /*0018*/ 	.byte	0x04, 0x17
        /*001a*/ 	.short	(.L_29 - .L_28)
.L_28:
        /*001c*/ 	.word	0x00000000
        /*0020*/ 	.short	0x0003
        /*0022*/ 	.short	0x0018
        /*0024*/ 	.byte	0x00, 0xf0, 0x11, 0x00


	//----- nvinfo : EIATTR_KPARAM_INFO
	.align		4
.L_29:
        /*0028*/ 	.byte	0x04, 0x17
        /*002a*/ 	.short	(.L_31 - .L_30)
.L_30:
        /*002c*/ 	.word	0x00000000
        /*0030*/ 	.short	0x0002
        /*0032*/ 	.short	0x0010
        /*0034*/ 	.byte	0x00, 0xf5, 0x21, 0x00


	//----- nvinfo : EIATTR_KPARAM_INFO
	.align		4
.L_31:
        /*0038*/ 	.byte	0x04, 0x17
        /*003a*/ 	.short	(.L_33 - .L_32)
.L_32:
        /*003c*/ 	.word	0x00000000
        /*0040*/ 	.short	0x0001
        /*0042*/ 	.short	0x0008
        /*0044*/ 	.byte	0x00, 0xf5, 0x21, 0x00


	//----- nvinfo : EIATTR_KPARAM_INFO
	.align		4
.L_33:
        /*0048*/ 	.byte	0x04, 0x17
        /*004a*/ 	.short	(.L_35 - .L_34)
.L_34:
        /*004c*/ 	.word	0x00000000
        /*0050*/ 	.short	0x0000
        /*0052*/ 	.short	0x0000
        /*0054*/ 	.byte	0x00, 0xf5, 0x21, 0x00


	//----- nvinfo : EIATTR_SPARSE_MMA_MASK
	.align		4
.L_35:
        /*0058*/ 	.byte	0x03, 0x50
        /*005a*/ 	.short	0x0000


	//----- nvinfo : EIATTR_MAXREG_COUNT
	.align		4
        /*005c*/ 	.byte	0x03, 0x1b
        /*005e*/ 	.short	0x00ff


	//----- nvinfo : EIATTR_MERCURY_ISA_VERSION
	.align		4
        /*0060*/ 	.byte	0x03, 0x5f
        /*0062*/ 	.short	0x0101


	//----- nvinfo : EIATTR_VRC_CTA_INIT_COUNT
	.align		4
        /*0064*/ 	.byte	0x02, 0x4a
	.zero		1
	.zero		1


	//----- nvinfo : EIATTR_EXIT_INSTR_OFFSETS
	.align		4
        /*0068*/ 	.byte	0x04, 0x1c
        /*006a*/ 	.short	(.L_37 - .L_36)


	//   ....[0]....
.L_36:
        /*006c*/ 	.word	0x00000070


	//   ....[1]....
        /*0070*/ 	.word	0x00001b40


	//----- nvinfo : EIATTR_CRS_STACK_SIZE
	.align		4
.L_37:
        /*0074*/ 	.byte	0x04, 0x1e
        /*0076*/ 	.short	(.L_39 - .L_38)
.L_38:
        /*0078*/ 	.word	0x00000000


	//----- nvinfo : EIATTR_CBANK_PARAM_SIZE
	.align		4
.L_39:
        /*007c*/ 	.byte	0x03, 0x19
        /*007e*/ 	.short	0x0020


	//----- nvinfo : EIATTR_PARAM_CBANK
	.align		4
        /*0080*/ 	.byte	0x04, 0x0a
        /*0082*/ 	.short	(.L_41 - .L_40)
	.align		4
.L_40:
        /*0084*/ 	.word	index@(.nv.constant0._Z19rank1_update_kernelPfPKfS_ii)
        /*0088*/ 	.short	0x0380
        /*008a*/ 	.short	0x0020


	//----- nvinfo : EIATTR_SW_WAR
	.align		4
.L_41:
        /*008c*/ 	.byte	0x04, 0x36
        /*008e*/ 	.short	(.L_43 - .L_42)
.L_42:
        /*0090*/ 	.word	0x00000008
.L_43:


//--------------------- .nv.info._Z13subtract_meanPKfS0_Pfii --------------------------
	.section	.nv.info._Z13subtract_meanPKfS0_Pfii,"",@"SHT_CUDA_INFO"
	.sectionflags	@""
	.align	4


	//----- nvinfo : EIATTR_CUDA_API_VERSION
	.align		4
        /*0000*/ 	.byte	0x04, 0x37
        /*0002*/ 	.short	(.L_45 - .L_44)
.L_44:
        /*0004*/ 	.word	0x00000082


	//----- nvinfo : EIATTR_KPARAM_INFO
	.align		4
.L_45:
        /*0008*/ 	.byte	0x04, 0x17
        /*000a*/ 	.short	(.L_47 - .L_46)
.L_46:
        /*000c*/ 	.word	0x00000000
        /*0010*/ 	.short	0x0004
        /*0012*/ 	.short	0x001c
        /*0014*/ 	.byte	0x00, 0xf0, 0x11, 0x00


	//----- nvinfo : EIATTR_KPARAM_INFO
	.align		4
.L_47:
        /*0018*/ 	.byte	0x04, 0x17
        /*001a*/ 	.short	(.L_49 - .L_48)
.L_48:
        /*001c*/ 	.word	0x00000000
        /*0020*/ 	.short	0x0003
        /*0022*/ 	.short	0x0018
        /*0024*/ 	.byte	0x00, 0xf0, 0x11, 0x00


	//----- nvinfo : EIATTR_KPARAM_INFO
	.align		4
.L_49:
        /*0028*/ 	.byte	0x04, 0x17
        /*002a*/ 	.short	(.L_51 - .L_50)
.L_50:
        /*002c*/ 	.word	0x00000000
        /*0030*/ 	.short	0x0002
        /*0032*/ 	.short	0x0010
        /*0034*/ 	.byte	0x00, 0xf5, 0x21, 0x00


	//----- nvinfo : EIATTR_KPARAM_INFO
	.align		4
.L_51:
        /*0038*/ 	.byte	0x04, 0x17
        /*003a*/ 	.short	(.L_53 - .L_52)
.L_52:
        /*003c*/ 	.word	0x00000000
        /*0040*/ 	.short	0x0001
        /*0042*/ 	.short	0x0008
        /*0044*/ 	.byte	0x00, 0xf5, 0x21, 0x00


	//----- nvinfo : EIATTR_KPARAM_INFO
	.align		4
.L_53:
        /*0048*/ 	.byte	0x04, 0x17
        /*004a*/ 	.short	(.L_55 - .L_54)
.L_54:
        /*004c*/ 	.word	0x00000000
        /*0050*/ 	.short	0x0000
        /*0052*/ 	.short	0x0000
        /*0054*/ 	.byte	0x00, 0xf5, 0x21, 0x00


	//----- nvinfo : EIATTR_SPARSE_MMA_MASK
	.align		4
.L_55:
        /*0058*/ 	.byte	0x03, 0x50
        /*005a*/ 	.short	0x0000


	//----- nvinfo : EIATTR_MAXREG_COUNT
	.align		4
        /*005c*/ 	.byte	0x03, 0x1b
        /*005e*/ 	.short	0x00ff


	//----- nvinfo : EIATTR_MERCURY_ISA_VERSION
	.align		4
        /*0060*/ 	.byte	0x03, 0x5f
        /*0062*/ 	.short	0x0101


	//----- nvinfo : EIATTR_VRC_CTA_INIT_COUNT
	.align		4
        /*0064*/ 	.byte	0x02, 0x4a
	.zero		1
	.zero		1


	//----- nvinfo : EIATTR_EXIT_INSTR_OFFSETS
	.align		4
        /*0068*/ 	.byte	0x04, 0x1c
        /*006a*/ 	.short	(.L_57 - .L_56)


	//   ....[0]....
.L_56:
        /*006c*/ 	.word	0x00000080


	//   ....[1]....
        /*0070*/ 	.word	0x000002a0


	//----- nvinfo : EIATTR_CBANK_PARAM_SIZE
	.align		4
.L_57:
        /*0074*/ 	.byte	0x03, 0x19
        /*0076*/ 	.short	0x0020


	//----- nvinfo : EIATTR_PARAM_CBANK
	.align		4
        /*0078*/ 	.byte	0x04, 0x0a
        /*007a*/ 	.short	(.L_59 - .L_58)
	.align		4
.L_58:
        /*007c*/ 	.word	index@(.nv.constant0._Z13subtract_meanPKfS0_Pfii)
        /*0080*/ 	.short	0x0380
        /*0082*/ 	.short	0x0020


	//----- nvinfo : EIATTR_SW_WAR
	.align		4
.L_59:
        /*0084*/ 	.byte	0x04, 0x36
        /*0086*/ 	.short	(.L_61 - .L_60)
.L_60:
        /*0088*/ 	.word	0x00000008
.L_61:


//--------------------- .nv.info._Z14calculate_meanPKfPfii --------------------------
	.section	.nv.info._Z14calculate_meanPKfPfii,"",@"SHT_CUDA_INFO"
	.sectionflags	@""
	.align	4


	//----- nvinfo : EIATTR_CUDA_API_VERSION
	.align		4
        /*0000*/ 	.byte	0x04, 0x37
        /*0002*/ 	.short	(.L_63 - .L_62)
.L_62:
        /*0004*/ 	.word	0x00000082


	//----- nvinfo : EIATTR_KPARAM_INFO
	.align		4
.L_63:
        /*0008*/ 	.byte	0x04, 0x17
        /*000a*/ 	.short	(.L_65 - .L_64)
.L_64:
        /*000c*/ 	.word	0x00000000
        /*0010*/ 	.short	0x0003
        /*0012*/ 	.short	0x0014
        /*0014*/ 	.byte	0x00, 0xf0, 0x11, 0x00


	//----- nvinfo : EIATTR_KPARAM_INFO
	.align		4
.L_65:
        /*0018*/ 	.byte	0x04, 0x17
        /*001a*/ 	.short	(.L_67 - .L_66)
.L_66:
        /*001c*/ 	.word	0x00000000
        /*0020*/ 	.short	0x0002
        /*0022*/ 	.short	0x0010
        /*0024*/ 	.byte	0x00, 0xf0, 0x11, 0x00


	//----- nvinfo : EIATTR_KPARAM_INFO
	.align		4
.L_67:
        /*0028*/ 	.byte	0x04, 0x17
        /*002a*/ 	.short	(.L_69 - .L_68)
.L_68:
        /*002c*/ 	.word	0x00000000
        /*0030*/ 	.short	0x0001
        /*0032*/ 	.short	0x0008
        /*0034*/ 	.byte	0x00, 0xf5, 0x21, 0x00


	//----- nvinfo : EIATTR_KPARAM_INFO
	.align		4
.L_69:
        /*0038*/ 	.byte	0x04, 0x17
        /*003a*/ 	.short	(.L_71 - .L_70)
.L_70:
        /*003c*/ 	.word	0x00000000
        /*0040*/ 	.short	0x0000
        /*0042*/ 	.short	0x0000
        /*0044*/ 	.byte	0x00, 0xf5, 0x21, 0x00


	//----- nvinfo : EIATTR_SPARSE_MMA_MASK
	.align		4
.L_71:
        /*0048*/ 	.byte	0x03, 0x50
        /*004a*/ 	.short	0x0000


	//----- nvinfo : EIATTR_MAXREG_COUNT
	.align		4
        /*004c*/ 	.byte	0x03, 0x1b
        /*004e*/ 	.short	0x00ff


	//----- nvinfo : EIATTR_MERCURY_ISA_VERSION
	.align		4
        /*0050*/ 	.byte	0x03, 0x5f
        /*0052*/ 	.short	0x0101


	//----- nvinfo : EIATTR_VRC_CTA_INIT_COUNT
	.align		4
        /*0054*/ 	.byte	0x02, 0x4a
	.zero		1
	.zero		1


	//----- nvinfo : EIATTR_EXIT_INSTR_OFFSETS
	.align		4
        /*0058*/ 	.byte	0x04, 0x1c
        /*005a*/ 	.short	(.L_73 - .L_72)


	//   ....[0]....
.L_72:
        /*005c*/ 	.word	0x00000070


	//   ....[1]....
        /*0060*/ 	.word	0x000009d0


	//----- nvinfo : EIATTR_CRS_STACK_SIZE
	.align		4
.L_73:
        /*0064*/ 	.byte	0x04, 0x1e
        /*0066*/ 	.short	(.L_75 - .L_74)
.L_74:
        /*0068*/ 	.word	0x00000000


	//----- nvinfo : EIATTR_CBANK_PARAM_SIZE
	.align		4
.L_75:
        /*006c*/ 	.byte	0x03, 0x19
        /*006e*/ 	.short	0x0018


	//----- nvinfo : EIATTR_PARAM_CBANK
	.align		4
        /*0070*/ 	.byte	0x04, 0x0a
        /*0072*/ 	.short	(.L_77 - .L_76)
	.align		4
.L_76:
        /*0074*/ 	.word	index@(.nv.constant0._Z14calculate_meanPKfPfii)
        /*0078*/ 	.short	0x0380
        /*007a*/ 	.short	0x0018


	//----- nvinfo : EIATTR_SW_WAR
	.align		4
.L_77:
        /*007c*/ 	.byte	0x04, 0x36
        /*007e*/ 	.short	(.L_79 - .L_78)
.L_78:
        /*0080*/ 	.word	0x00000008
.L_79:


//--------------------- .nv.callgraph             --------------------------
	.section	.nv.callgraph,"",@"SHT_CUDA_CALLGRAPH"
	.align	4
	.sectionentsize	8
	.align		4
        /*0000*/ 	.word	0x00000000
	.align		4
        /*0004*/ 	.word	0xffffffff
	.align		4
        /*0008*/ 	.word	0x00000000
	.align		4
        /*000c*/ 	.word	0xfffffffe
	.align		4
        /*0010*/ 	.word	0x00000000
	.align		4
        /*0014*/ 	.word	0xfffffffd
	.align		4
        /*0018*/ 	.word	0x00000000
	.align		4
        /*001c*/ 	.word	0xfffffffc


//--------------------- .text._Z19rank1_update_kernelPfPKfS_ii --------------------------
	.section	.text._Z19rank1_update_kernelPfPKfS_ii,"ax",@progbits
	.align	128
        .global         _Z19rank1_update_kernelPfPKfS_ii
        .type           _Z19rank1_update_kernelPfPKfS_ii,@function
        .size           _Z19rank1_update_kernelPfPKfS_ii,(.L_x_75 - _Z19rank1_update_kernelPfPKfS_ii)
        .other          _Z19rank1_update_kernelPfPKfS_ii,@"STO_CUDA_ENTRY STV_DEFAULT"
_Z19rank1_update_kernelPfPKfS_ii:
.text._Z19rank1_update_kernelPfPKfS_ii:
[----:B------:R-:W-:Y:S01]  /*0000*/  LDC R1, c[0x0][0x37c] ;  /* 0x0000df00ff017b82 */ /* 0x000fe20000000800 */
[----:B------:R-:W0:Y:S07]  /*0010*/  S2R R0, SR_TID.X ;  /* 0x0000000000007919 */ /* 0x000e2e0000002100 */
[----:B------:R-:W0:Y:S01]  /*0020*/  S2UR UR4, SR_CTAID.X ;  /* 0x00000000000479c3 */ /* 0x000e220000002500 */
[----:B------:R-:W1:Y:S07]  /*0030*/  LDCU UR5, c[0x0][0x398] ;  /* 0x00007300ff0577ac */ /* 0x000e6e0008000800 */
[----:B------:R-:W0:Y:S02]  /*0040*/  LDC R7, c[0x0][0x360] ;  /* 0x0000d800ff077b82 */ /* 0x000e240000000800 */
[----:B0-----:R-:W-:-:S05]  /*0050*/  IMAD R7, R7, UR4, R0 ;  /* 0x0000000407077c24 */ /* 0x001fca000f8e0200 */
[----:B-1----:R-:W-:-:S13]  /*0060*/  ISETP.GE.AND P0, PT, R7, UR5, PT ;  /* 0x0000000507007c0c */ /* 0x002fda000bf06270 */
[----:B------:R-:W-:Y:S05]  /*0070*/  @P0 EXIT ;  /* 0x000000000000094d */ /* 0x000fea0003800000 */
[----:B------:R-:W0:Y:S01]  /*0080*/  LDC.64 R4, c[0x0][0x388] ;  /* 0x0000e200ff047b82 */ /* 0x000e220000000a00 */
[----:B------:R-:W1:Y:S01]  /*0090*/  LDCU.64 UR18, c[0x0][0x358] ;  /* 0x00006b00ff1277ac */ /* 0x000e620008000a00 */
[----:B------:R-:W2:Y:S06]  /*00a0*/  LDCU UR4, c[0x0][0x39c] ;  /* 0x00007380ff0477ac */ /* 0x000eac0008000800 */
[----:B------:R-:W3:Y:S01]  /*00b0*/  LDC.64 R12, c[0x0][0x390] ;  /* 0x0000e400ff0c7b82 */ /* 0x000ee20000000a00 */
[----:B0-----:R-:W-:-:S05]  /*00c0*/  IMAD.WIDE R4, R7, 0x4, R4 ;  /* 0x0000000407047825 */ /* 0x001fca00078e0204 */
[----:B-1----:R-:W4:Y:S01]  /*00d0*/  LDG.E R3, desc[UR18][R4.64] ;  /* 0x0000001204037981 */ /* 0x002f22000c1e1900 */
[----:B---3--:R-:W-:-:S05]  /*00e0*/  IMAD.WIDE R12, R7, 0x4, R12 ;  /* 0x00000004070c7825 */ /* 0x008fca00078e020c */
[----:B------:R-:W4:Y:S01]  /*00f0*/  LDG.E R8, desc[UR18][R12.64] ;  /* 0x000000120c087981 */ /* 0x000f22000c1e1900 */
[----:B--2---:R-:W-:-:S04]  /*0100*/  I2FP.F32.S32 R0, UR4 ;  /* 0x0000000400007c45 */ /* 0x004fc80008201400 */
[----:B------:R-:W-:-:S04]  /*0110*/  IADD3 R2, PT, PT, R0, 0x1800000, RZ ;  /* 0x0180000000027810 */ /* 0x000fc80007ffe0ff */
[----:B------:R-:W-:-:S04]  /*0120*/  LOP3.LUT R2, R2, 0x7f800000, RZ, 0xc0, !PT ;  /* 0x7f80000002027812 */ /* 0x000fc800078ec0ff */
[----:B------:R-:W-:Y:S01]  /*0130*/  ISETP.GT.U32.AND P0, PT, R2, 0x1ffffff, PT ;  /* 0x01ffffff0200780c */ /* 0x000fe20003f04070 */
[----:B----4-:R-:W-:-:S12]  /*0140*/  FADD R3, R3, -R8 ;  /* 0x8000000803037221 */ /* 0x010fd80000000000 */
[----:B------:R-:W-:Y:S05]  /*0150*/  @P0 BRA `(.L_x_0) ;  /* 0x0000000000100947 */ /* 0x000fea0003800000 */
[----:B------:R-:W-:-:S07]  /*0160*/  MOV R2, 0x180 ;  /* 0x0000018000027802 */ /* 0x000fce0000000f00 */
[----:B------:R-:W-:Y:S05]  /*0170*/  CALL.REL.NOINC `($__internal_0_$__cuda_sm20_rcp_rn_f32_slowpath) ;  /* 0x0000001800747944 */ /* 0x000fea0003c00000 */
[----:B------:R-:W-:Y:S01]  /*0180*/  MOV R2, R0 ;  /* 0x0000000000027202 */ /* 0x000fe20000000f00 */
[----:B------:R-:W-:Y:S06]  /*0190*/  BRA `(.L_x_1) ;  /* 0x0000000000107947 */ /* 0x000fec0003800000 */
.L_x_0:
[----:B------:R-:W0:Y:S02]  /*01a0*/  MUFU.RCP R5, R0 ;  /* 0x0000000000057308 */ /* 0x000e240000001000 */
[----:B0-----:R-:W-:-:S04]  /*01b0*/  FFMA R2, R0, R5, -1 ;  /* 0xbf80000000027423 */ /* 0x001fc80000000005 */
[----:B------:R-:W-:-:S04]  /*01c0*/  FADD.FTZ R2, -R2, -RZ ;  /* 0x800000ff02027221 */ /* 0x000fc80000010100 */
[----:B------:R-:W-:-:S07]  /*01d0*/  FFMA R2, R5, R2, R5 ;  /* 0x0000000205027223 */ /* 0x000fce0000000005 */
.L_x_1:
[----:B------:R-:W0:Y:S01]  /*01e0*/  LDCU UR4, c[0x0][0x398] ;  /* 0x00007300ff0477ac */ /* 0x000e220008000800 */
[----:B------:R-:W-:Y:S01]  /*01f0*/  FFMA R8, R3, R2, R8 ;  /* 0x0000000203087223 */ /* 0x000fe20000000008 */
[----:B0-----:R-:W-:Y:S02]  /*0200*/  UISETP.GE.AND UP0, UPT, UR4, 0x1, UPT ;  /* 0x000000010400788c */ /* 0x001fe4000bf06270 */
[----:B------:R-:W-:-:S07]  /*0210*/  IMAD R7, R7, UR4, RZ ;  /* 0x0000000407077c24 */ /* 0x000fce000f8e02ff */
[----:B------:R-:W-:Y:S05]  /*0220*/  BRA.U !UP0, `(.L_x_2) ;  /* 0x0000001908407547 */ /* 0x000fea000b800000 */
[----:B------:R-:W0:Y:S02]  /*0230*/  LDCU UR4, c[0x0][0x39c] ;  /* 0x00007380ff0477ac */ /* 0x000e240008000800 */
[----:B0-----:R-:W-:Y:S02]  /*0240*/  UIADD3 UR5, UPT, UPT, UR4, -0x1, URZ ;  /* 0xffffffff04057890 */ /* 0x001fe4000fffe0ff */
[----:B------:R-:W-:-:S04]  /*0250*/  UIADD3 UR4, UPT, UPT, UR4, -0x2, URZ ;  /* 0xfffffffe04047890 */ /* 0x000fc8000fffe0ff */
[----:B------:R-:W-:Y:S02]  /*0260*/  I2FP.F32.S32 R6, UR5 ;  /* 0x0000000500067c45 */ /* 0x000fe40008201400 */
[----:B------:R-:W-:Y:S02]  /*0270*/  I2FP.F32.S32 R0, UR4 ;  /* 0x0000000400007c45 */ /* 0x000fe40008201400 */
[----:B------:R-:W0:Y:S08]  /*0280*/  MUFU.RCP R3, R6 ;  /* 0x0000000600037308 */ /* 0x000e300000001000 */
[----:B------:R-:W1:Y:S01]  /*0290*/  FCHK P0, R0, R6 ;  /* 0x0000000600007302 */ /* 0x000e620000000000 */
[----:B0-----:R-:W-:-:S04]  /*02a0*/  FFMA R2, -R6, R3, 1 ;  /* 0x3f80000006027423 */ /* 0x001fc80000000103 */
[----:B------:R-:W-:-:S04]  /*02b0*/  FFMA R3, R3, R2, R3 ;  /* 0x0000000203037223 */ /* 0x000fc80000000003 */
[----:B------:R-:W-:-:S04]  /*02c0*/  FFMA R2, R0, R3, RZ ;  /* 0x0000000300027223 */ /* 0x000fc800000000ff */
[----:B------:R-:W-:-:S04]  /*02d0*/  FFMA R5, -R6, R2, R0 ;  /* 0x0000000206057223 */ /* 0x000fc80000000100 */
[----:B------:R-:W-:Y:S01]  /*02e0*/  FFMA R5, R3, R5, R2 ;  /* 0x0000000503057223 */ /* 0x000fe20000000002 */
[----:B-1----:R-:W-:Y:S06]  /*02f0*/  @!P0 BRA `(.L_x_3) ;  /* 0x00000000000c8947 */ /* 0x002fec0003800000 */
[----:B------:R-:W-:-:S07]  /*0300*/  MOV R10, 0x320 ;  /* 0x00000320000a7802 */ /* 0x000fce0000000f00 */
[----:B------:R-:W-:Y:S05]  /*0310*/  CALL.REL.NOINC `($__internal_1_$__cuda_sm3x_div_rn_noftz_f32_slowpath) ;  /* 0x0000001800e07944 */ /* 0x000fea0003c00000 */
[----:B------:R-:W-:-:S07]  /*0320*/  MOV R5, R0 ;  /* 0x0000000000057202 */ /* 0x000fce0000000f00 */
.L_x_3:
[----:B------:R-:W0:Y:S01]  /*0330*/  LDCU UR4, c[0x0][0x398] ;  /* 0x00007300ff0477ac */ /* 0x000e220008000800 */
[----:B------:R-:W-:Y:S01]  /*0340*/  HFMA2 R4, -RZ, RZ, 0, 0 ;  /* 0x00000000ff047431 */ /* 0x000fe200000001ff */
[----:B0-----:R-:W-:Y:S02]  /*0350*/  UISETP.GE.U32.AND UP0, UPT, UR4, 0x8, UPT ;  /* 0x000000080400788c */ /* 0x001fe4000bf06070 */
[----:B------:R-:W-:-:S07]  /*0360*/  ULOP3.LUT UR16, UR4, 0x7, URZ, 0xc0, !UPT ;  /* 0x0000000704107892 */ /* 0x000fce000f8ec0ff */
[----:B------:R-:W-:Y:S05]  /*0370*/  BRA.U !UP0, `(.L_x_4) ;  /* 0x0000000d080c7547 */ /* 0x000fea000b800000 */
[----:B------:R-:W0:Y:S01]  /*0380*/  LDCU.128 UR12, c[0x0][0x380] ;  /* 0x00007000ff0c77ac */ /* 0x000e220008000c00 */
[----:B------:R-:W-:Y:S01]  /*0390*/  MOV R3, R7 ;  /* 0x0000000700037202 */ /* 0x000fe20000000f00 */
[----:B------:R-:W1:Y:S01]  /*03a0*/  LDCU.64 UR10, c[0x0][0x390] ;  /* 0x00007200ff0a77ac */ /* 0x000e620008000a00 */
[----:B------:R-:W-:-:S06]  /*03b0*/  ULOP3.LUT UR4, UR4, 0x7ffffff8, URZ, 0xc0, !UPT ;  /* 0x7ffffff804047892 */ /* 0x000fcc000f8ec0ff */
[----:B------:R-:W-:Y:S01]  /*03c0*/  MOV R4, UR4 ;  /* 0x0000000400047c02 */ /* 0x000fe20008000f00 */
[----:B0-----:R-:W-:Y:S02]  /*03d0*/  UIADD3 UR9, UP0, UPT, UR14, 0x10, URZ ;  /* 0x000000100e097890 */ /* 0x001fe4000ff1e0ff */
[----:B------:R-:W-:Y:S02]  /*03e0*/  UIADD3 UR5, UP2, UPT, UR12, 0x10, URZ ;  /* 0x000000100c057890 */ /* 0x000fe4000ff5e0ff */
[----:B-1----:R-:W-:Y:S02]  /*03f0*/  UIADD3 UR7, UP1, UPT, UR10, 0x10, URZ ;  /* 0x000000100a077890 */ /* 0x002fe4000ff3e0ff */
[----:B------:R-:W-:Y:S01]  /*0400*/  UIADD3.X UR10, UPT, UPT, URZ, UR15, URZ, UP0, !UPT ;  /* 0x0000000fff0a7290 */ /* 0x000fe200087fe4ff */
[----:B------:R-:W-:Y:S01]  /*0410*/  MOV R14, UR9 ;  /* 0x00000009000e7c02 */ /* 0x000fe20008000f00 */
[----:B------:R-:W-:Y:S02]  /*0420*/  UIADD3.X UR8, UPT, UPT, URZ, UR11, URZ, UP1, !UPT ;  /* 0x0000000bff087290 */ /* 0x000fe40008ffe4ff */
[----:B------:R-:W-:Y:S01]  /*0430*/  MOV R16, UR7 ;  /* 0x0000000700107c02 */ /* 0x000fe20008000f00 */
[----:B------:R-:W-:Y:S01]  /*0440*/  UIADD3.X UR6, UPT, UPT, URZ, UR13, URZ, UP2, !UPT ;  /* 0x0000000dff067290 */ /* 0x000fe200097fe4ff */
[----:B------:R-:W-:Y:S01]  /*0450*/  MOV R15, UR10 ;  /* 0x0000000a000f7c02 */ /* 0x000fe20008000f00 */
[----:B------:R-:W-:Y:S01]  /*0460*/  UIADD3 UR11, UPT, UPT, -UR4, URZ, URZ ;  /* 0x000000ff040b7290 */ /* 0x000fe2000fffe1ff */
[----:B------:R-:W-:-:S11]  /*0470*/  MOV R17, UR8 ;  /* 0x0000000800117c02 */ /* 0x000fd60008000f00 */
.L_x_21:
[----:B0-----:R-:W2:Y:S04]  /*0480*/  LDG.E R9, desc[UR18][R14.64+-0x10] ;  /* 0xfffff0120e097981 */ /* 0x001ea8000c1e1900 */
[----:B------:R-:W3:Y:S01]  /*0490*/  LDG.E R24, desc[UR18][R16.64+-0x10] ;  /* 0xfffff01210187981 */ /* 0x000ee2000c1e1900 */
[----:B------:R-:W0:Y:S01]  /*04a0*/  MUFU.RCP R11, R6 ;  /* 0x00000006000b7308 */ /* 0x000e220000001000 */
[----:B------:R-:W-:Y:S01]  /*04b0*/  MOV R18, UR5 ;  /* 0x0000000500127c02 */ /* 0x000fe20008000f00 */
[----:B------:R-:W-:Y:S01]  /*04c0*/  BSSY.RECONVERGENT B2, `(.L_x_5) ;  /* 0x000000f000027945 */ /* 0x000fe20003800200 */
[----:B------:R-:W-:-:S03]  /*04d0*/  MOV R19, UR6 ;  /* 0x0000000600137c02 */ /* 0x000fc60008000f00 */
[----:B------:R-:W-:-:S04]  /*04e0*/  IMAD.WIDE R18, R3, 0x4, R18 ;  /* 0x0000000403127825 */ /* 0x000fc800078e0212 */
[----:B0-----:R-:W-:-:S04]  /*04f0*/  FFMA R0, -R6, R11, 1 ;  /* 0x3f80000006007423 */ /* 0x001fc8000000010b */
[----:B------:R-:W-:Y:S01]  /*0500*/  FFMA R0, R11, R0, R11 ;  /* 0x000000000b007223 */ /* 0x000fe2000000000b */
[----:B--2---:R-:W-:-:S04]  /*0510*/  FADD R21, -R8, R9 ;  /* 0x0000000908157221 */ /* 0x004fc80000000100 */
[----:B------:R-:W0:Y:S01]  /*0520*/  FCHK P0, R21, R6 ;  /* 0x0000000615007302 */ /* 0x000e220000000000 */
[----:B------:R-:W-:Y:S01]  /*0530*/  FFMA R11, R0, R21, RZ ;  /* 0x00000015000b7223 */ /* 0x000fe200000000ff */
[----:B---3--:R-:W-:-:S03]  /*0540*/  FADD R24, R9, -R24 ;  /* 0x8000001809187221 */ /* 0x008fc60000000000 */
[----:B------:R-:W-:-:S04]  /*0550*/  FFMA R2, -R6, R11, R21 ;  /* 0x0000000b06027223 */ /* 0x000fc80000000115 */
[----:B------:R-:W-:Y:S01]  /*0560*/  FFMA R0, R0, R2, R11 ;  /* 0x0000000200007223 */ /* 0x000fe2000000000b */
[----:B0-----:R-:W-:Y:S06]  /*0570*/  @!P0 BRA `(.L_x_6) ;  /* 0x00000000000c8947 */ /* 0x001fec0003800000 */
[----:B------:R-:W-:Y:S02]  /*0580*/  MOV R0, R21 ;  /* 0x0000001500007202 */ /* 0x000fe40000000f00 */
[----:B------:R-:W-:-:S07]  /*0590*/  MOV R10, 0x5b0 ;  /* 0x000005b0000a7802 */ /* 0x000fce0000000f00 */
[----:B------:R-:W-:Y:S05]  /*05a0*/  CALL.REL.NOINC `($__internal_1_$__cuda_sm3x_div_rn_noftz_f32_slowpath) ;  /* 0x00000018003c7944 */ /* 0x000fea0003c00000 */
.L_x_6:
[----:B------:R-:W-:Y:S05]  /*05b0*/  BSYNC.RECONVERGENT B2 ;  /* 0x0000000000027941 */ /* 0x000fea0003800200 */
.L_x_5:
[----:B------:R-:W2:Y:S01]  /*05c0*/  LDG.E R2, desc[UR18][R18.64+-0x10] ;  /* 0xfffff01212027981 */ /* 0x000ea2000c1e1900 */
[----:B------:R-:W0:Y:S01]  /*05d0*/  MUFU.RCP R21, R6 ;  /* 0x0000000600157308 */ /* 0x000e220000001000 */
[----:B--2---:R-:W-:-:S04]  /*05e0*/  FMUL R9, R2, R5 ;  /* 0x0000000502097220 */ /* 0x004fc80000400000 */
[----:B------:R-:W-:-:S05]  /*05f0*/  FFMA R9, R24, R0, R9 ;  /* 0x0000000018097223 */ /* 0x000fca0000000009 */
[----:B------:R1:W-:Y:S04]  /*0600*/  STG.E desc[UR18][R18.64+-0x10], R9 ;  /* 0xfffff00912007986 */ /* 0x0003e8000c101912 */
[----:B------:R-:W2:Y:S04]  /*0610*/  LDG.E R11, desc[UR18][R14.64+-0xc] ;  /* 0xfffff4120e0b7981 */ /* 0x000ea8000c1e1900 */
[----:B------:R-:W3:Y:S01]  /*0620*/  LDG.E R24, desc[UR18][R16.64+-0xc] ;  /* 0xfffff41210187981 */ /* 0x000ee2000c1e1900 */
[----:B0-----:R-:W-:Y:S01]  /*0630*/  FFMA R0, -R6, R21, 1 ;  /* 0x3f80000006007423 */ /* 0x001fe20000000115 */
[----:B------:R-:W-:Y:S03]  /*0640*/  BSSY.RECONVERGENT B2, `(.L_x_7) ;  /* 0x000000c000027945 */ /* 0x000fe60003800200 */
[----:B------:R-:W-:Y:S01]  /*0650*/  FFMA R0, R21, R0, R21 ;  /* 0x0000000015007223 */ /* 0x000fe20000000015 */
[----:B--2---:R-:W-:-:S04]  /*0660*/  FADD R23, -R8, R11 ;  /* 0x0000000b08177221 */ /* 0x004fc80000000100 */
[----:B------:R-:W0:Y:S01]  /*0670*/  FCHK P0, R23, R6 ;  /* 0x0000000617007302 */ /* 0x000e220000000000 */
[----:B------:R-:W-:Y:S01]  /*0680*/  FFMA R21, R0, R23, RZ ;  /* 0x0000001700157223 */ /* 0x000fe200000000ff */
[----:B---3--:R-:W-:-:S03]  /*0690*/  FADD R24, R11, -R24 ;  /* 0x800000180b187221 */ /* 0x008fc60000000000 */
[----:B------:R-:W-:-:S04]  /*06a0*/  FFMA R2, -R6, R21, R23 ;  /* 0x0000001506027223 */ /* 0x000fc80000000117 */
[----:B------:R-:W-:Y:S01]  /*06b0*/  FFMA R0, R0, R2, R21 ;  /* 0x0000000200007223 */ /* 0x000fe20000000015 */
[----:B01----:R-:W-:Y:S06]  /*06c0*/  @!P0 BRA `(.L_x_8) ;  /* 0x00000000000c8947 */ /* 0x003fec0003800000 */
[----:B------:R-:W-:Y:S02]  /*06d0*/  MOV R0, R23 ;  /* 0x0000001700007202 */ /* 0x000fe40000000f00 */
[----:B------:R-:W-:-:S07]  /*06e0*/  MOV R10, 0x700 ;  /* 0x00000700000a7802 */ /* 0x000fce0000000f00 */
[----:B------:R-:W-:Y:S05]  /*06f0*/  CALL.REL.NOINC `($__internal_1_$__cuda_sm3x_div_rn_noftz_f32_slowpath) ;  /* 0x0000001400e87944 */ /* 0x000fea0003c00000 */
.L_x_8:
[----:B------:R-:W-:Y:S05]  /*0700*/  BSYNC.RECONVERGENT B2 ;  /* 0x0000000000027941 */ /* 0x000fea0003800200 */
.L_x_7:
        /* <DEDUP_REMOVED lines=20> */
.L_x_10:
[----:B------:R-:W-:Y:S05]  /*0850*/  BSYNC.RECONVERGENT B2 ;  /* 0x0000000000027941 */ /* 0x000fea0003800200 */
.L_x_9:
        /* <DEDUP_REMOVED lines=20> */
.L_x_12:
[----:B------:R-:W-:Y:S05]  /*09a0*/  BSYNC.RECONVERGENT B2 ;  /* 0x0000000000027941 */ /* 0x000fea0003800200 */
.L_x_11:
        /* <DEDUP_REMOVED lines=20> */
.L_x_14:
[----:B------:R-:W-:Y:S05]  /*0af0*/  BSYNC.RECONVERGENT B2 ;  /* 0x0000000000027941 */ /* 0x000fea0003800200 */
.L_x_13:
        /* <DEDUP_REMOVED lines=20> */
.L_x_16:
[----:B------:R-:W-:Y:S05]  /*0c40*/  BSYNC.RECONVERGENT B2 ;  /* 0x0000000000027941 */ /* 0x000fea0003800200 */
.L_x_15:
        /* <DEDUP_REMOVED lines=20> */
.L_x_18:
[----:B------:R-:W-:Y:S05]  /*0d90*/  BSYNC.RECONVERGENT B2 ;  /* 0x0000000000027941 */ /* 0x000fea0003800200 */
.L_x_17:
        /* <DEDUP_REMOVED lines=20> */
.L_x_20:
[----:B------:R-:W-:Y:S05]  /*0ee0*/  BSYNC.RECONVERGENT B2 ;  /* 0x0000000000027941 */ /* 0x000fea0003800200 */
.L_x_19:
[----:B------:R-:W2:Y:S01]  /*0ef0*/  LDG.E R2, desc[UR18][R18.64+0xc] ;  /* 0x00000c1212027981 */ /* 0x000ea2000c1e1900 */
[----:B------:R-:W-:Y:S01]  /*0f00*/  UIADD3 UR11, UPT, UPT, UR11, 0x8, URZ ;  /* 0x000000080b0b7890 */ /* 0x000fe2000fffe0ff */
[----:B------:R-:W-:Y:S02]  /*0f10*/  IADD3 R14, P0, PT, R14, 0x20, RZ ;  /* 0x000000200e0e7810 */ /* 0x000fe40007f1e0ff */
[----:B------:R-:W-:Y:S01]  /*0f20*/  IADD3 R16, P1, PT, R16, 0x20, RZ ;  /* 0x0000002010107810 */ /* 0x000fe20007f3e0ff */
[----:B------:R-:W-:Y:S01]  /*0f30*/  UISETP.NE.AND UP0, UPT, UR11, URZ, UPT ;  /* 0x000000ff0b00728c */ /* 0x000fe2000bf05270 */
[----:B------:R-:W-:Y:S02]  /*0f40*/  IADD3.X R15, PT, PT, RZ, R15, RZ, P0, !PT ;  /* 0x0000000fff0f7210 */ /* 0x000fe400007fe4ff */
[----:B------:R-:W-:Y:S02]  /*0f50*/  IADD3.X R17, PT, PT, RZ, R17, RZ, P1, !PT ;  /* 0x00000011ff117210 */ /* 0x000fe40000ffe4ff */
[----:B------:R-:W-:Y:S01]  /*0f60*/  IADD3 R3, PT, PT, R3, 0x8, RZ ;  /* 0x0000000803037810 */ /* 0x000fe20007ffe0ff */
[----:B--2---:R-:W-:-:S04]  /*0f70*/  FMUL R9, R2, R5 ;  /* 0x0000000502097220 */ /* 0x004fc80000400000 */
[----:B------:R-:W-:-:S05]  /*0f80*/  FFMA R9, R24, R0, R9 ;  /* 0x0000000018097223 */ /* 0x000fca0000000009 */
[----:B------:R0:W-:Y:S01]  /*0f90*/  STG.E desc[UR18][R18.64+0xc], R9 ;  /* 0x00000c0912007986 */ /* 0x0001e2000c101912 */
[----:B------:R-:W-:Y:S05]  /*0fa0*/  BRA.U UP0, `(.L_x_21) ;  /* 0xfffffff500347547 */ /* 0x000fea000b83ffff */
.L_x_4:
[----:B------:R-:W-:-:S09]  /*0fb0*/  UISETP.NE.AND UP0, UPT, UR16, URZ, UPT ;  /* 0x000000ff1000728c */ /* 0x000fd2000bf05270 */
[----:B------:R-:W-:Y:S05]  /*0fc0*/  BRA.U !UP0, `(.L_x_2) ;  /* 0x0000000908d87547 */ /* 0x000fea000b800000 */
[----:B------:R-:W1:Y:S01]  /*0fd0*/  LDCU UR4, c[0x0][0x398] ;  /* 0x00007300ff0477ac */ /* 0x000e620008000800 */
[----:B------:R-:W-:Y:S02]  /*0fe0*/  UISETP.GE.U32.AND UP0, UPT, UR16, 0x4, UPT ;  /* 0x000000041000788c */ /* 0x000fe4000bf06070 */
[----:B-1----:R-:W-:-:S07]  /*0ff0*/  ULOP3.LUT UR4, UR4, 0x3, URZ, 0xc0, !UPT ;  /* 0x0000000304047892 */ /* 0x002fce000f8ec0ff */
[----:B------:R-:W-:Y:S05]  /*1000*/  BRA.U !UP0, `(.L_x_22) ;  /* 0x0000000508707547 */ /* 0x000fea000b800000 */
[----:B0-----:R-:W0:Y:S08]  /*1010*/  LDC.64 R18, c[0x0][0x388] ;  /* 0x0000e200ff127b82 */ /* 0x001e300000000a00 */
[----:B------:R-:W1:Y:S01]  /*1020*/  LDC.64 R16, c[0x0][0x390] ;  /* 0x0000e400ff107b82 */ /* 0x000e620000000a00 */
[----:B0-----:R-:W-:-:S05]  /*1030*/  IMAD.WIDE.U32 R18, R4, 0x4, R18 ;  /* 0x0000000404127825 */ /* 0x001fca00078e0012 */
[----:B------:R-:W2:Y:S01]  /*1040*/  LDG.E R3, desc[UR18][R18.64] ;  /* 0x0000001212037981 */ /* 0x000ea2000c1e1900 */
[----:B-1----:R-:W-:-:S05]  /*1050*/  IMAD.WIDE.U32 R16, R4, 0x4, R16 ;  /* 0x0000000404107825 */ /* 0x002fca00078e0010 */
[----:B------:R-:W3:Y:S01]  /*1060*/  LDG.E R2, desc[UR18][R16.64] ;  /* 0x0000001210027981 */ /* 0x000ee2000c1e1900 */
[----:B------:R-:W0:Y:S01]  /*1070*/  MUFU.RCP R9, R6 ;  /* 0x0000000600097308 */ /* 0x000e220000001000 */
[----:B------:R-:W-:Y:S01]  /*1080*/  BSSY.RECONVERGENT B2, `(.L_x_23) ;  /* 0x000000d000027945 */ /* 0x000fe20003800200 */
        /* <DEDUP_REMOVED lines=12> */
.L_x_24:
[----:B------:R-:W-:Y:S05]  /*1150*/  BSYNC.RECONVERGENT B2 ;  /* 0x0000000000027941 */ /* 0x000fea0003800200 */
.L_x_23:
[----:B------:R-:W0:Y:S01]  /*1160*/  LDC.64 R14, c[0x0][0x380] ;  /* 0x0000e000ff0e7b82 */ /* 0x000e220000000a00 */
[----:B------:R-:W-:-:S05]  /*1170*/  IADD3 R9, PT, PT, R7, R4, RZ ;  /* 0x0000000407097210 */ /* 0x000fca0007ffe0ff */
[----:B0-----:R-:W-:-:S05]  /*1180*/  IMAD.WIDE R14, R9, 0x4, R14 ;  /* 0x00000004090e7825 */ /* 0x001fca00078e020e */
        /* <DEDUP_REMOVED lines=20> */
.L_x_26:
[----:B------:R-:W-:Y:S05]  /*12d0*/  BSYNC.RECONVERGENT B2 ;  /* 0x0000000000027941 */ /* 0x000fea0003800200 */
.L_x_25:
        /* <DEDUP_REMOVED lines=20> */
.L_x_28:
[----:B------:R-:W-:Y:S05]  /*1420*/  BSYNC.RECONVERGENT B2 ;  /* 0x0000000000027941 */ /* 0x000fea0003800200 */
.L_x_27:
        /* <DEDUP_REMOVED lines=20> */
.L_x_30:
[----:B------:R-:W-:Y:S05]  /*1570*/  BSYNC.RECONVERGENT B2 ;  /* 0x0000000000027941 */ /* 0x000fea0003800200 */
.L_x_29:
[----:B------:R-:W2:Y:S01]  /*1580*/  LDG.E R2, desc[UR18][R14.64+0xc] ;  /* 0x00000c120e027981 */ /* 0x000ea2000c1e1900 */
[----:B------:R-:W-:Y:S01]  /*1590*/  IADD3 R4, PT, PT, R4, 0x4, RZ ;  /* 0x0000000404047810 */ /* 0x000fe20007ffe0ff */
[----:B--2---:R-:W-:-:S04]  /*15a0*/  FMUL R2, R2, R5 ;  /* 0x0000000502027220 */ /* 0x004fc80000400000 */
[----:B------:R-:W-:-:S05]  /*15b0*/  FFMA R3, R3, R0, R2 ;  /* 0x0000000003037223 */ /* 0x000fca0000000002 */
[----:B------:R1:W-:Y:S02]  /*15c0*/  STG.E desc[UR18][R14.64+0xc], R3 ;  /* 0x00000c030e007986 */ /* 0x0003e4000c101912 */
.L_x_22:
[----:B------:R-:W-:-:S09]  /*15d0*/  UISETP.NE.AND UP0, UPT, UR4, URZ, UPT ;  /* 0x000000ff0400728c */ /* 0x000fd2000bf05270 */
[----:B------:R-:W-:Y:S05]  /*15e0*/  BRA.U !UP0, `(.L_x_2) ;  /* 0x0000000508507547 */ /* 0x000fea000b800000 */
[----:B------:R-:W-:-:S09]  /*15f0*/  UISETP.NE.AND UP0, UPT, UR4, 0x1, UPT ;  /* 0x000000010400788c */ /* 0x000fd2000bf05270 */
[----:B------:R-:W-:Y:S05]  /*1600*/  BRA.U !UP0, `(.L_x_31) ;  /* 0x0000000108c87547 */ /* 0x000fea000b800000 */
[----:B0-----:R-:W0:Y:S08]  /*1610*/  LDC.64 R18, c[0x0][0x388] ;  /* 0x0000e200ff127b82 */ /* 0x001e300000000a00 */
[----:B------:R-:W2:Y:S01]  /*1620*/  LDC.64 R16, c[0x0][0x390] ;  /* 0x0000e400ff107b82 */ /* 0x000ea20000000a00 */
[----:B0-----:R-:W-:-:S05]  /*1630*/  IMAD.WIDE.U32 R18, R4, 0x4, R18 ;  /* 0x0000000404127825 */ /* 0x001fca00078e0012 */
[----:B-1----:R-:W3:Y:S01]  /*1640*/  LDG.E R3, desc[UR18][R18.64] ;  /* 0x0000001212037981 */ /* 0x002ee2000c1e1900 */
[----:B--2---:R-:W-:-:S05]  /*1650*/  IMAD.WIDE.U32 R16, R4, 0x4, R16 ;  /* 0x0000000404107825 */ /* 0x004fca00078e0010 */
[----:B------:R-:W2:Y:S01]  /*1660*/  LDG.E R2, desc[UR18][R16.64] ;  /* 0x0000001210027981 */ /* 0x000ea2000c1e1900 */
[----:B------:R-:W0:Y:S01]  /*1670*/  MUFU.RCP R9, R6 ;  /* 0x0000000600097308 */ /* 0x000e220000001000 */
[----:B------:R-:W-:Y:S01]  /*1680*/  BSSY.RECONVERGENT B2, `(.L_x_32) ;  /* 0x000000d000027945 */ /* 0x000fe20003800200 */
[----:B0-----:R-:W-:-:S04]  /*1690*/  FFMA R0, -R6, R9, 1 ;  /* 0x3f80000006007423 */ /* 0x001fc80000000109 */
[----:B------:R-:W-:Y:S01]  /*16a0*/  FFMA R0, R9, R0, R9 ;  /* 0x0000000009007223 */ /* 0x000fe20000000009 */
[----:B---3--:R-:W-:-:S04]  /*16b0*/  FADD R11, -R8, R3 ;  /* 0x00000003080b7221 */ /* 0x008fc80000000100 */
[----:B------:R-:W0:Y:S01]  /*16c0*/  FCHK P0, R11, R6 ;  /* 0x000000060b007302 */ /* 0x000e220000000000 */
[----:B------:R-:W-:Y:S01]  /*16d0*/  FFMA R9, R0, R11, RZ ;  /* 0x0000000b00097223 */ /* 0x000fe200000000ff */
[----:B--2---:R-:W-:-:S03]  /*16e0*/  FADD R3, R3, -R2 ;  /* 0x8000000203037221 */ /* 0x004fc60000000000 */
[----:B------:R-:W-:-:S04]  /*16f0*/  FFMA R10, -R6, R9, R11 ;  /* 0x00000009060a7223 */ /* 0x000fc8000000010b */
[----:B------:R-:W-:Y:S01]  /*1700*/  FFMA R0, R0, R10, R9 ;  /* 0x0000000a00007223 */ /* 0x000fe20000000009 */
[----:B0-----:R-:W-:Y:S06]  /*1710*/  @!P0 BRA `(.L_x_33) ;  /* 0x00000000000c8947 */ /* 0x001fec0003800000 */
[----:B------:R-:W-:Y:S02]  /*1720*/  MOV R0, R11 ;  /* 0x0000000b00007202 */ /* 0x000fe40000000f00 */
[----:B------:R-:W-:-:S07]  /*1730*/  MOV R10, 0x1750 ;  /* 0x00001750000a7802 */ /* 0x000fce0000000f00 */
[----:B------:R-:W-:Y:S05]  /*1740*/  CALL.REL.NOINC `($__internal_1_$__cuda_sm3x_div_rn_noftz_f32_slowpath) ;  /* 0x0000000400d47944 */ /* 0x000fea0003c00000 */
.L_x_33:
[----:B------:R-:W-:Y:S05]  /*1750*/  BSYNC.RECONVERGENT B2 ;  /* 0x0000000000027941 */ /* 0x000fea0003800200 */
.L_x_32:
        /* <DEDUP_REMOVED lines=23> */
.L_x_35:
[----:B------:R-:W-:Y:S05]  /*18d0*/  BSYNC.RECONVERGENT B2 ;  /* 0x0000000000027941 */ /* 0x000fea0003800200 */
.L_x_34:
[----:B------:R-:W2:Y:S01]  /*18e0*/  LDG.E R2, desc[UR18][R14.64+0x4] ;  /* 0x000004120e027981 */ /* 0x000ea2000c1e1900 */
[----:B------:R-:W-:Y:S01]  /*18f0*/  IADD3 R4, PT, PT, R4, 0x2, RZ ;  /* 0x0000000204047810 */ /* 0x000fe20007ffe0ff */
[----:B--2---:R-:W-:-:S04]  /*1900*/  FMUL R2, R2, R5 ;  /* 0x0000000502027220 */ /* 0x004fc80000400000 */
[----:B------:R-:W-:-:S05]  /*1910*/  FFMA R3, R3, R0, R2 ;  /* 0x0000000003037223 */ /* 0x000fca0000000002 */
[----:B------:R2:W-:Y:S02]  /*1920*/  STG.E desc[UR18][R14.64+0x4], R3 ;  /* 0x000004030e007986 */ /* 0x0005e4000c101912 */
.L_x_31:
[----:B------:R-:W3:Y:S02]  /*1930*/  LDCU UR5, c[0x0][0x398] ;  /* 0x00007300ff0577ac */ /* 0x000ee40008000800 */
[----:B---3--:R-:W-:-:S04]  /*1940*/  ULOP3.LUT UR5, UR5, 0x1, URZ, 0xc0, !UPT ;  /* 0x0000000105057892 */ /* 0x008fc8000f8ec0ff */
[----:B------:R-:W-:-:S09]  /*1950*/  UISETP.NE.U32.AND UP0, UPT, UR5, 0x1, UPT ;  /* 0x000000010500788c */ /* 0x000fd2000bf05070 */
[----:B------:R-:W-:Y:S05]  /*1960*/  BRA.U UP0, `(.L_x_2) ;  /* 0x0000000100707547 */ /* 0x000fea000b800000 */
[----:B------:R-:W3:Y:S08]  /*1970*/  LDC.64 R10, c[0x0][0x388] ;  /* 0x0000e200ff0a7b82 */ /* 0x000ef00000000a00 */
[----:B-12---:R-:W1:Y:S01]  /*1980*/  LDC.64 R14, c[0x0][0x390] ;  /* 0x0000e400ff0e7b82 */ /* 0x006e620000000a00 */
[----:B---3--:R-:W-:-:S06]  /*1990*/  IMAD.WIDE.U32 R10, R4, 0x4, R10 ;  /* 0x00000004040a7825 */ /* 0x008fcc00078e000a */
[----:B------:R-:W2:Y:S01]  /*19a0*/  LDG.E R11, desc[UR18][R10.64] ;  /* 0x000000120a0b7981 */ /* 0x000ea2000c1e1900 */
[----:B-1----:R-:W-:-:S06]  /*19b0*/  IMAD.WIDE.U32 R14, R4, 0x4, R14 ;  /* 0x00000004040e7825 */ /* 0x002fcc00078e000e */
[----:B------:R-:W3:Y:S01]  /*19c0*/  LDG.E R14, desc[UR18][R14.64] ;  /* 0x000000120e0e7981 */ /* 0x000ee2000c1e1900 */
[----:B------:R-:W1:Y:S01]  /*19d0*/  MUFU.RCP R3, R6 ;  /* 0x0000000600037308 */ /* 0x000e620000001000 */
[----:B------:R-:W-:Y:S01]  /*19e0*/  BSSY.RECONVERGENT B2, `(.L_x_36) ;  /* 0x000000d000027945 */ /* 0x000fe20003800200 */
[----:B-1----:R-:W-:-:S04]  /*19f0*/  FFMA R0, -R6, R3, 1 ;  /* 0x3f80000006007423 */ /* 0x002fc80000000103 */
[----:B------:R-:W-:Y:S01]  /*1a00*/  FFMA R0, R3, R0, R3 ;  /* 0x0000000003007223 */ /* 0x000fe20000000003 */
[----:B--2---:R-:W-:-:S04]  /*1a10*/  FADD R17, -R8, R11 ;  /* 0x0000000b08117221 */ /* 0x004fc80000000100 */
[----:B------:R-:W1:Y:S01]  /*1a20*/  FCHK P0, R17, R6 ;  /* 0x0000000611007302 */ /* 0x000e620000000000 */
[----:B0-----:R-:W-:Y:S01]  /*1a30*/  FFMA R9, R0, R17, RZ ;  /* 0x0000001100097223 */ /* 0x001fe200000000ff */
[----:B---3--:R-:W-:-:S03]  /*1a40*/  FADD R3, R11, -R14 ;  /* 0x8000000e0b037221 */ /* 0x008fc60000000000 */
[----:B------:R-:W-:-:S04]  /*1a50*/  FFMA R2, -R6, R9, R17 ;  /* 0x0000000906027223 */ /* 0x000fc80000000111 */
[----:B------:R-:W-:Y:S01]  /*1a60*/  FFMA R0, R0, R2, R9 ;  /* 0x0000000200007223 */ /* 0x000fe20000000009 */
[----:B-1----:R-:W-:Y:S06]  /*1a70*/  @!P0 BRA `(.L_x_37) ;  /* 0x00000000000c8947 */ /* 0x002fec0003800000 */
[----:B------:R-:W-:Y:S02]  /*1a80*/  MOV R0, R17 ;  /* 0x0000001100007202 */ /* 0x000fe40000000f00 */
[----:B------:R-:W-:-:S07]  /*1a90*/  MOV R10, 0x1ab0 ;  /* 0x00001ab0000a7802 */ /* 0x000fce0000000f00 */
[----:B------:R-:W-:Y:S05]  /*1aa0*/  CALL.REL.NOINC `($__internal_1_$__cuda_sm3x_div_rn_noftz_f32_slowpath) ;  /* 0x0000000000fc7944 */ /* 0x000fea0003c00000 */
.L_x_37:
[----:B------:R-:W-:Y:S05]  /*1ab0*/  BSYNC.RECONVERGENT B2 ;  /* 0x0000000000027941 */ /* 0x000fea0003800200 */
.L_x_36:
[----:B------:R-:W0:Y:S01]  /*1ac0*/  LDC.64 R10, c[0x0][0x380] ;  /* 0x0000e000ff0a7b82 */ /* 0x000e220000000a00 */
[----:B------:R-:W-:-:S05]  /*1ad0*/  IADD3 R7, PT, PT, R7, R4, RZ ;  /* 0x0000000407077210 */ /* 0x000fca0007ffe0ff */
[----:B0-----:R-:W-:-:S05]  /*1ae0*/  IMAD.WIDE R6, R7, 0x4, R10 ;  /* 0x0000000407067825 */ /* 0x001fca00078e020a */
[----:B------:R-:W2:Y:S02]  /*1af0*/  LDG.E R2, desc[UR18][R6.64] ;  /* 0x0000001206027981 */ /* 0x000ea4000c1e1900 */
[----:B--2---:R-:W-:-:S04]  /*1b00*/  FMUL R2, R2, R5 ;  /* 0x0000000502027220 */ /* 0x004fc80000400000 */
[----:B------:R-:W-:-:S05]  /*1b10*/  FFMA R3, R3, R0, R2 ;  /* 0x0000000003037223 */ /* 0x000fca0000000002 */
[----:B------:R3:W-:Y:S02]  /*1b20*/  STG.E desc[UR18][R6.64], R3 ;  /* 0x0000000306007986 */ /* 0x0007e4000c101912 */
.L_x_2:
[----:B------:R-:W-:Y:S01]  /*1b30*/  STG.E desc[UR18][R12.64], R8 ;  /* 0x000000080c007986 */ /* 0x000fe2000c101912 */
[----:B------:R-:W-:Y:S05]  /*1b40*/  EXIT ;  /* 0x000000000000794d */ /* 0x000fea0003800000 */
        .weak           $__internal_0_$__cuda_sm20_rcp_rn_f32_slowpath
        .type           $__internal_0_$__cuda_sm20_rcp_rn_f32_slowpath,@function
        .size           $__internal_0_$__cuda_sm20_rcp_rn_f32_slowpath,($__internal_1_$__cuda_sm3x_div_rn_noftz_f32_slowpath - $__internal_0_$__cuda_sm20_rcp_rn_f32_slowpath)
$__internal_0_$__cuda_sm20_rcp_rn_f32_slowpath:
[----:B------:R-:W-:-:S04]  /*1b50*/  SHF.L.U32 R4, R0, 0x1, RZ ;  /* 0x0000000100047819 */ /* 0x000fc800000006ff */
[----:B------:R-:W-:-:S04]  /*1b60*/  SHF.R.U32.HI R4, RZ, 0x18, R4 ;  /* 0x00000018ff047819 */ /* 0x000fc80000011604 */
[----:B------:R-:W-:-:S13]  /*1b70*/  ISETP.NE.U32.AND P0, PT, R4, RZ, PT ;  /* 0x000000ff0400720c */ /* 0x000fda0003f05070 */
[----:B------:R-:W-:Y:S05]  /*1b80*/  @P0 BRA `(.L_x_38) ;  /* 0x00000000002c0947 */ /* 0x000fea0003800000 */
[----:B------:R-:W-:-:S04]  /*1b90*/  SHF.L.U32 R4, R0, 0x1, RZ ;  /* 0x0000000100047819 */ /* 0x000fc800000006ff */
[----:B------:R-:W-:-:S13]  /*1ba0*/  ISETP.NE.AND P0, PT, R4, RZ, PT ;  /* 0x000000ff0400720c */ /* 0x000fda0003f05270 */
[----:B------:R2:W3:Y:S01]  /*1bb0*/  @!P0 MUFU.RCP R4, R0 ;  /* 0x0000000000048308 */ /* 0x0004e20000001000 */
[----:B------:R-:W-:Y:S05]  /*1bc0*/  @!P0 BRA `(.L_x_39) ;  /* 0x0000000000a48947 */ /* 0x000fea0003800000 */
[----:B------:R-:W-:-:S04]  /*1bd0*/  FFMA R5, R0, 1.84467440737095516160e+19, RZ ;  /* 0x5f80000000057823 */ /* 0x000fc800000000ff */
[----:B--2---:R-:W3:Y:S02]  /*1be0*/  MUFU.RCP R0, R5 ;  /* 0x0000000500007308 */ /* 0x004ee40000001000 */
[----:B---3--:R-:W-:-:S04]  /*1bf0*/  FFMA R4, R5, R0, -1 ;  /* 0xbf80000005047423 */ /* 0x008fc80000000000 */
[----:B------:R-:W-:-:S04]  /*1c00*/  FADD.FTZ R9, -R4, -RZ ;  /* 0x800000ff04097221 */ /* 0x000fc80000010100 */
[----:B------:R-:W-:-:S04]  /*1c10*/  FFMA R0, R0, R9, R0 ;  /* 0x0000000900007223 */ /* 0x000fc80000000000 */
[----:B------:R-:W-:Y:S01]  /*1c20*/  FFMA R4, R0, 1.84467440737095516160e+19, RZ ;  /* 0x5f80000000047823 */ /* 0x000fe200000000ff */
[----:B------:R-:W-:Y:S06]  /*1c30*/  BRA `(.L_x_39) ;  /* 0x0000000000887947 */ /* 0x000fec0003800000 */
.L_x_38:
[----:B------:R-:W-:-:S04]  /*1c40*/  IADD3 R5, PT, PT, R4, -0xfd, RZ ;  /* 0xffffff0304057810 */ /* 0x000fc80007ffe0ff */
[----:B------:R-:W-:-:S13]  /*1c50*/  ISETP.GT.U32.AND P0, PT, R5, 0x1, PT ;  /* 0x000000010500780c */ /* 0x000fda0003f04070 */
[----:B------:R-:W-:Y:S05]  /*1c60*/  @P0 BRA `(.L_x_40) ;  /* 0x0000000000780947 */ /* 0x000fea0003800000 */
[----:B------:R-:W-:Y:S01]  /*1c70*/  LOP3.LUT R6, R0, 0x7fffff, RZ, 0xc0, !PT ;  /* 0x007fffff00067812 */ /* 0x000fe200078ec0ff */
[----:B------:R-:W-:-:S03]  /*1c80*/  HFMA2 R14, -RZ, RZ, 0, 1.78813934326171875e-07 ;  /* 0x00000003ff0e7431 */ /* 0x000fc600000001ff */
[----:B------:R-:W-:-:S04]  /*1c90*/  LOP3.LUT R6, R6, 0x3f800000, RZ, 0xfc, !PT ;  /* 0x3f80000006067812 */ /* 0x000fc800078efcff */
[----:B------:R-:W0:Y:S01]  /*1ca0*/  MUFU.RCP R9, R6 ;  /* 0x0000000600097308 */ /* 0x000e220000001000 */
[----:B------:R-:W-:Y:S01]  /*1cb0*/  SHF.L.U32 R15, R14, R5, RZ ;  /* 0x000000050e0f7219 */ /* 0x000fe200000006ff */
[----:B0-----:R-:W-:-:S04]  /*1cc0*/  FFMA R10, R6, R9, -1 ;  /* 0xbf800000060a7423 */ /* 0x001fc80000000009 */
[----:B------:R-:W-:-:S04]  /*1cd0*/  FADD.FTZ R10, -R10, -RZ ;  /* 0x800000ff0a0a7221 */ /* 0x000fc80000010100 */
[CCC-:B------:R-:W-:Y:S01]  /*1ce0*/  FFMA.RM R11, R9.reuse, R10.reuse, R9.reuse ;  /* 0x0000000a090b7223 */ /* 0x1c0fe20000004009 */
[----:B------:R-:W-:-:S04]  /*1cf0*/  FFMA.RP R10, R9, R10, R9 ;  /* 0x0000000a090a7223 */ /* 0x000fc80000008009 */
[C---:B------:R-:W-:Y:S02]  /*1d00*/  LOP3.LUT R9, R11.reuse, 0x7fffff, RZ, 0xc0, !PT ;  /* 0x007fffff0b097812 */ /* 0x040fe400078ec0ff */
[----:B------:R-:W-:Y:S02]  /*1d10*/  FSETP.NEU.FTZ.AND P0, PT, R11, R10, PT ;  /* 0x0000000a0b00720b */ /* 0x000fe40003f1d000 */
[----:B------:R-:W-:Y:S02]  /*1d20*/  LOP3.LUT R10, R9, 0x800000, RZ, 0xfc, !PT ;  /* 0x00800000090a7812 */ /* 0x000fe400078efcff */
[----:B------:R-:W-:Y:S02]  /*1d30*/  SEL R9, RZ, 0xffffffff, !P0 ;  /* 0xffffffffff097807 */ /* 0x000fe40004000000 */
[----:B------:R-:W-:Y:S02]  /*1d40*/  LOP3.LUT R6, R15, R10, RZ, 0xc0, !PT ;  /* 0x0000000a0f067212 */ /* 0x000fe400078ec0ff */
[----:B------:R-:W-:-:S02]  /*1d50*/  IADD3 R9, PT, PT, -R9, RZ, RZ ;  /* 0x000000ff09097210 */ /* 0x000fc40007ffe1ff */
[-C--:B------:R-:W-:Y:S02]  /*1d60*/  SHF.R.U32.HI R6, RZ, R5.reuse, R6 ;  /* 0x00000005ff067219 */ /* 0x080fe40000011606 */
[----:B------:R-:W-:Y:S02]  /*1d70*/  LOP3.LUT P1, RZ, R9, R5, R10, 0xf8, !PT ;  /* 0x0000000509ff7212 */ /* 0x000fe4000782f80a */
[C---:B------:R-:W-:Y:S02]  /*1d80*/  LOP3.LUT P0, RZ, R6.reuse, 0x1, RZ, 0xc0, !PT ;  /* 0x0000000106ff7812 */ /* 0x040fe4000780c0ff */
[----:B------:R-:W-:-:S04]  /*1d90*/  LOP3.LUT P2, RZ, R6, 0x2, RZ, 0xc0, !PT ;  /* 0x0000000206ff7812 */ /* 0x000fc8000784c0ff */
[----:B------:R-:W-:Y:S02]  /*1da0*/  PLOP3.LUT P0, PT, P0, P1, P2, 0xe0, 0x0 ;  /* 0x000000000000781c */ /* 0x000fe40000703c20 */
[----:B------:R-:W-:Y:S02]  /*1db0*/  LOP3.LUT P1, RZ, R0, 0x7fffff, RZ, 0xc0, !PT ;  /* 0x007fffff00ff7812 */ /* 0x000fe4000782c0ff */
[----:B------:R-:W-:-:S04]  /*1dc0*/  SEL R5, RZ, 0x1, !P0 ;  /* 0x00000001ff057807 */ /* 0x000fc80004000000 */
[----:B------:R-:W-:-:S04]  /*1dd0*/  IADD3 R5, PT, PT, -R5, RZ, RZ ;  /* 0x000000ff05057210 */ /* 0x000fc80007ffe1ff */
[----:B------:R-:W-:Y:S02]  /*1de0*/  ISETP.GE.AND P0, PT, R5, RZ, PT ;  /* 0x000000ff0500720c */ /* 0x000fe40003f06270 */
[----:B------:R-:W-:-:S04]  /*1df0*/  IADD3 R5, PT, PT, R4, -0xfc, RZ ;  /* 0xffffff0404057810 */ /* 0x000fc80007ffe0ff */
[----:B------:R-:W-:-:S07]  /*1e00*/  SHF.R.U32.HI R5, RZ, R5, R10 ;  /* 0x00000005ff057219 */ /* 0x000fce000001160a */
[----:B------:R-:W-:-:S04]  /*1e10*/  @!P0 IADD3 R5, PT, PT, R5, 0x1, RZ ;  /* 0x0000000105058810 */ /* 0x000fc80007ffe0ff */
[----:B------:R-:W-:-:S04]  /*1e20*/  @!P1 SHF.L.U32 R5, R5, 0x1, RZ ;  /* 0x0000000105059819 */ /* 0x000fc800000006ff */
[----:B------:R-:W-:Y:S01]  /*1e30*/  LOP3.LUT R4, R5, 0x80000000, R0, 0xf8, !PT ;  /* 0x8000000005047812 */ /* 0x000fe200078ef800 */
[----:B------:R-:W-:Y:S06]  /*1e40*/  BRA `(.L_x_39) ;  /* 0x0000000000047947 */ /* 0x000fec0003800000 */
.L_x_40:
[----:B------:R0:W1:Y:S02]  /*1e50*/  MUFU.RCP R4, R0 ;  /* 0x0000000000047308 */ /* 0x0000640000001000 */
.L_x_39:
[----:B0123--:R-:W-:Y:S02]  /*1e60*/  MOV R0, R4 ;  /* 0x0000000400007202 */ /* 0x00ffe40000000f00 */
[----:B------:R-:W-:Y:S02]  /*1e70*/  MOV R4, R2 ;  /* 0x0000000200047202 */ /* 0x000fe40000000f00 */
[----:B------:R-:W-:-:S04]  /*1e80*/  MOV R5, 0x0 ;  /* 0x0000000000057802 */ /* 0x000fc80000000f00 */
[----:B------:R-:W-:Y:S05]  /*1e90*/  RET.REL.NODEC R4 `(_Z19rank1_update_kernelPfPKfS_ii) ;  /* 0xffffffe004587950 */ /* 0x000fea0003c3ffff */
        .weak           $__internal_1_$__cuda_sm3x_div_rn_noftz_f32_slowpath
        .type           $__internal_1_$__cuda_sm3x_div_rn_noftz_f32_slowpath,@function
        .size           $__internal_1_$__cuda_sm3x_div_rn_noftz_f32_slowpath,(.L_x_75 - $__internal_1_$__cuda_sm3x_div_rn_noftz_f32_slowpath)
$__internal_1_$__cuda_sm3x_div_rn_noftz_f32_slowpath:
[----:B------:R-:W-:Y:S01]  /*1ea0*/  SHF.R.U32.HI R2, RZ, 0x17, R6 ;  /* 0x00000017ff027819 */ /* 0x000fe20000011606 */
[----:B------:R-:W-:Y:S01]  /*1eb0*/  BSSY.RECONVERGENT B0, `(.L_x_41) ;  /* 0x0000063000007945 */ /* 0x000fe20003800200 */
[----:B------:R-:W-:Y:S02]  /*1ec0*/  SHF.R.U32.HI R21, RZ, 0x17, R0 ;  /* 0x00000017ff157819 */ /* 0x000fe40000011600 */
[----:B------:R-:W-:Y:S02]  /*1ed0*/  LOP3.LUT R2, R2, 0xff, RZ, 0xc0, !PT ;  /* 0x000000ff02027812 */ /* 0x000fe400078ec0ff */
[----:B------:R-:W-:Y:S02]  /*1ee0*/  LOP3.LUT R21, R21, 0xff, RZ, 0xc0, !PT ;  /* 0x000000ff15157812 */ /* 0x000fe400078ec0ff */
[----:B------:R-:W-:Y:S02]  /*1ef0*/  IADD3 R20, PT, PT, R2, -0x1, RZ ;  /* 0xffffffff02147810 */ /* 0x000fe40007ffe0ff */
[----:B------:R-:W-:-:S02]  /*1f00*/  IADD3 R11, PT, PT, R21, -0x1, RZ ;  /* 0xffffffff150b7810 */ /* 0x000fc40007ffe0ff */
[----:B------:R-:W-:Y:S02]  /*1f10*/  ISETP.GT.U32.AND P0, PT, R20, 0xfd, PT ;  /* 0x000000fd1400780c */ /* 0x000fe40003f04070 */
[----:B------:R-:W-:Y:S02]  /*1f20*/  MOV R23, R6 ;  /* 0x0000000600177202 */ /* 0x000fe40000000f00 */
[----:B------:R-:W-:-:S13]  /*1f30*/  ISETP.GT.U32.OR P0, PT, R11, 0xfd, P0 ;  /* 0x000000fd0b00780c */ /* 0x000fda0000704470 */
[----:B------:R-:W-:Y:S01]  /*1f40*/  @!P0 MOV R9, RZ ;  /* 0x000000ff00098202 */ /* 0x000fe20000000f00 */
[----:B------:R-:W-:Y:S06]  /*1f50*/  @!P0 BRA `(.L_x_42) ;  /* 0x00000000005c8947 */ /* 0x000fec0003800000 */
[----:B------:R-:W-:Y:S02]  /*1f60*/  FSETP.GTU.FTZ.AND P0, PT, |R0|, +INF , PT ;  /* 0x7f8000000000780b */ /* 0x000fe40003f1c200 */
[----:B------:R-:W-:-:S04]  /*1f70*/  FSETP.GTU.FTZ.AND P1, PT, |R6|, +INF , PT ;  /* 0x7f8000000600780b */ /* 0x000fc80003f3c200 */
[----:B------:R-:W-:-:S13]  /*1f80*/  PLOP3.LUT P0, PT, P0, P1, PT, 0xf8, 0x8f ;  /* 0x00000000008f781c */ /* 0x000fda0000703f70 */
[----:B------:R-:W-:Y:S05]  /*1f90*/  @P0 BRA `(.L_x_43) ;  /* 0x00000004004c0947 */ /* 0x000fea0003800000 */
[----:B------:R-:W-:-:S13]  /*1fa0*/  LOP3.LUT P0, RZ, R23, 0x7fffffff, R0, 0xc8, !PT ;  /* 0x7fffffff17ff7812 */ /* 0x000fda000780c800 */
[----:B------:R-:W-:Y:S05]  /*1fb0*/  @!P0 BRA `(.L_x_44) ;  /* 0x00000004003c8947 */ /* 0x000fea0003800000 */
[----:B------:R-:W-:Y:S02]  /*1fc0*/  FSETP.NEU.FTZ.AND P2, PT, |R0|, +INF , PT ;  /* 0x7f8000000000780b */ /* 0x000fe40003f5d200 */
[----:B------:R-:W-:Y:S02]  /*1fd0*/  FSETP.NEU.FTZ.AND P1, PT, |R6|, +INF , PT ;  /* 0x7f8000000600780b */ /* 0x000fe40003f3d200 */
[----:B------:R-:W-:-:S11]  /*1fe0*/  FSETP.NEU.FTZ.AND P0, PT, |R0|, +INF , PT ;  /* 0x7f8000000000780b */ /* 0x000fd60003f1d200 */
[----:B------:R-:W-:Y:S05]  /*1ff0*/  @!P1 BRA !P2, `(.L_x_44) ;  /* 0x00000004002c9947 */ /* 0x000fea0005000000 */
[----:B------:R-:W-:-:S04]  /*2000*/  LOP3.LUT P2, RZ, R0, 0x7fffffff, RZ, 0xc0, !PT ;  /* 0x7fffffff00ff7812 */ /* 0x000fc8000784c0ff */
[----:B------:R-:W-:-:S13]  /*2010*/  PLOP3.LUT P1, PT, P1, P2, PT, 0x2f, 0xf2 ;  /* 0x0000000000f2781c */ /* 0x000fda0000f24577 */
[----:B------:R-:W-:Y:S05]  /*2020*/  @P1 BRA `(.L_x_45) ;  /* 0x0000000400181947 */ /* 0x000fea0003800000 */
[----:B------:R-:W-:-:S04]  /*2030*/  LOP3.LUT P1, RZ, R23, 0x7fffffff, RZ, 0xc0, !PT ;  /* 0x7fffffff17ff7812 */ /* 0x000fc8000782c0ff */
[----:B------:R-:W-:-:S13]  /*2040*/  PLOP3.LUT P0, PT, P0, P1, PT, 0x2f, 0xf2 ;  /* 0x0000000000f2781c */ /* 0x000fda0000702577 */
[----:B------:R-:W-:Y:S05]  /*2050*/  @P0 BRA `(.L_x_46) ;  /* 0x0000000400000947 */ /* 0x000fea0003800000 */
[----:B------:R-:W-:Y:S02]  /*2060*/  ISETP.GE.AND P0, PT, R11, RZ, PT ;  /* 0x000000ff0b00720c */ /* 0x000fe40003f06270 */
[----:B------:R-:W-:-:S11]  /*2070*/  ISETP.GE.AND P1, PT, R20, RZ, PT ;  /* 0x000000ff1400720c */ /* 0x000fd60003f26270 */
[----:B------:R-:W-:Y:S01]  /*2080*/  @P0 MOV R9, RZ ;  /* 0x000000ff00090202 */ /* 0x000fe20000000f00 */
[----:B------:R-:W-:Y:S01]  /*2090*/  @!P0 FFMA R0, R0, 1.84467440737095516160e+19, RZ ;  /* 0x5f80000000008823 */ /* 0x000fe200000000ff */
[----:B------:R-:W-:Y:S01]  /*20a0*/  @!P0 MOV R9, 0xffffffc0 ;  /* 0xffffffc000098802 */ /* 0x000fe20000000f00 */
[----:B------:R-:W-:-:S03]  /*20b0*/  @!P1 FFMA R23, R6, 1.84467440737095516160e+19, RZ ;  /* 0x5f80000006179823 */ /* 0x000fc600000000ff */
[----:B------:R-:W-:-:S07]  /*20c0*/  @!P1 IADD3 R9, PT, PT, R9, 0x40, RZ ;  /* 0x0000004009099810 */ /* 0x000fce0007ffe0ff */
.L_x_42:
[----:B------:R-:W-:Y:S01]  /*20d0*/  LEA R20, R2, 0xc0800000, 0x17 ;  /* 0xc080000002147811 */ /* 0x000fe200078eb8ff */
[----:B------:R-:W-:Y:S01]  /*20e0*/  BSSY.RECONVERGENT B1, `(.L_x_47) ;  /* 0x0000036000017945 */ /* 0x000fe20003800200 */
[----:B------:R-:W-:Y:S02]  /*20f0*/  IADD3 R21, PT, PT, R21, -0x7f, RZ ;  /* 0xffffff8115157810 */ /* 0x000fe40007ffe0ff */
[----:B------:R-:W-:-:S03]  /*2100*/  IADD3 R25, PT, PT, -R20, R23, RZ ;  /* 0x0000001714197210 */ /* 0x000fc60007ffe1ff */
[----:B------:R-:W-:Y:S01]  /*2110*/  IMAD R0, R21, -0x800000, R0 ;  /* 0xff80000015007824 */ /* 0x000fe200078e0200 */
[----:B------:R-:W0:Y:S01]  /*2120*/  MUFU.RCP R20, R25 ;  /* 0x0000001900147308 */ /* 0x000e220000001000 */
[----:B------:R-:W-:-:S04]  /*2130*/  FADD.FTZ R11, -R25, -RZ ;  /* 0x800000ff190b7221 */ /* 0x000fc80000010100 */
[----:B0-----:R-:W-:-:S04]  /*2140*/  FFMA R23, R20, R11, 1 ;  /* 0x3f80000014177423 */ /* 0x001fc8000000000b */
[----:B------:R-:W-:-:S04]  /*2150*/  FFMA R23, R20, R23, R20 ;  /* 0x0000001714177223 */ /* 0x000fc80000000014 */
[----:B------:R-:W-:-:S04]  /*2160*/  FFMA R20, R0, R23, RZ ;  /* 0x0000001700147223 */ /* 0x000fc800000000ff */
[----:B------:R-:W-:-:S04]  /*2170*/  FFMA R22, R11, R20, R0 ;  /* 0x000000140b167223 */ /* 0x000fc80000000000 */
[----:B------:R-:W-:Y:S01]  /*2180*/  FFMA R22, R23, R22, R20 ;  /* 0x0000001617167223 */ /* 0x000fe20000000014 */
[----:B------:R-:W-:-:S03]  /*2190*/  IADD3 R20, PT, PT, R21, 0x7f, -R2 ;  /* 0x0000007f15147810 */ /* 0x000fc60007ffe802 */
[----:B------:R-:W-:Y:S01]  /*21a0*/  FFMA R11, R11, R22, R0 ;  /* 0x000000160b0b7223 */ /* 0x000fe20000000000 */
[----:B------:R-:W-:-:S03]  /*21b0*/  IADD3 R9, PT, PT, R20, R9, RZ ;  /* 0x0000000914097210 */ /* 0x000fc60007ffe0ff */
[----:B------:R-:W-:-:S05]  /*21c0*/  FFMA R0, R23, R11, R22 ;  /* 0x0000000b17007223 */ /* 0x000fca0000000016 */
[----:B------:R-:W-:-:S04]  /*21d0*/  SHF.R.U32.HI R2, RZ, 0x17, R0 ;  /* 0x00000017ff027819 */ /* 0x000fc80000011600 */
[----:B------:R-:W-:-:S04]  /*21e0*/  LOP3.LUT R2, R2, 0xff, RZ, 0xc0, !PT ;  /* 0x000000ff02027812 */ /* 0x000fc800078ec0ff */
[----:B------:R-:W-:-:S04]  /*21f0*/  IADD3 R2, PT, PT, R2, R9, RZ ;  /* 0x0000000902027210 */ /* 0x000fc80007ffe0ff */
[----:B------:R-:W-:-:S04]  /*2200*/  IADD3 R20, PT, PT, R2, -0x1, RZ ;  /* 0xffffffff02147810 */ /* 0x000fc80007ffe0ff */
[----:B------:R-:W-:-:S13]  /*2210*/  ISETP.GE.U32.AND P0, PT, R20, 0xfe, PT ;  /* 0x000000fe1400780c */ /* 0x000fda0003f06070 */
[----:B------:R-:W-:Y:S05]  /*2220*/  @!P0 BRA `(.L_x_48) ;  /* 0x0000000000808947 */ /* 0x000fea0003800000 */
[----:B------:R-:W-:-:S13]  /*2230*/  ISETP.GT.AND P0, PT, R2, 0xfe, PT ;  /* 0x000000fe0200780c */ /* 0x000fda0003f04270 */
[----:B------:R-:W-:Y:S05]  /*2240*/  @P0 BRA `(.L_x_49) ;  /* 0x00000000006c0947 */ /* 0x000fea0003800000 */
[----:B------:R-:W-:-:S13]  /*2250*/  ISETP.GE.AND P0, PT, R2, 0x1, PT ;  /* 0x000000010200780c */ /* 0x000fda0003f06270 */
[----:B------:R-:W-:Y:S05]  /*2260*/  @P0 BRA `(.L_x_50) ;  /* 0x0000000000740947 */ /* 0x000fea0003800000 */
[----:B------:R-:W-:Y:S02]  /*2270*/  ISETP.GE.AND P0, PT, R2, -0x18, PT ;  /* 0xffffffe80200780c */ /* 0x000fe40003f06270 */
[----:B------:R-:W-:-:S11]  /*2280*/  LOP3.LUT R0, R0, 0x80000000, RZ, 0xc0, !PT ;  /* 0x8000000000007812 */ /* 0x000fd600078ec0ff */
[----:B------:R-:W-:Y:S05]  /*2290*/  @!P0 BRA `(.L_x_50) ;  /* 0x0000000000688947 */ /* 0x000fea0003800000 */
[CCC-:B------:R-:W-:Y:S01]  /*22a0*/  FFMA.RZ R9, R23.reuse, R11.reuse, R22.reuse ;  /* 0x0000000b17097223 */ /* 0x1c0fe2000000c016 */
[CCC-:B------:R-:W-:Y:S01]  /*22b0*/  FFMA.RP R20, R23.reuse, R11.reuse, R22.reuse ;  /* 0x0000000b17147223 */ /* 0x1c0fe20000008016 */
[----:B------:R-:W-:Y:S01]  /*22c0*/  FFMA.RM R23, R23, R11, R22 ;  /* 0x0000000b17177223 */ /* 0x000fe20000004016 */
[C---:B------:R-:W-:Y:S02]  /*22d0*/  IADD3 R11, PT, PT, R2.reuse, 0x20, RZ ;  /* 0x00000020020b7810 */ /* 0x040fe40007ffe0ff */
[----:B------:R-:W-:Y:S02]  /*22e0*/  LOP3.LUT R9, R9, 0x7fffff, RZ, 0xc0, !PT ;  /* 0x007fffff09097812 */ /* 0x000fe400078ec0ff */
[C---:B------:R-:W-:Y:S02]  /*22f0*/  ISETP.NE.AND P2, PT, R2.reuse, RZ, PT ;  /* 0x000000ff0200720c */ /* 0x040fe40003f45270 */
[----:B------:R-:W-:Y:S02]  /*2300*/  LOP3.LUT R22, R9, 0x800000, RZ, 0xfc, !PT ;  /* 0x0080000009167812 */ /* 0x000fe400078efcff */
[----:B------:R-:W-:-:S02]  /*2310*/  ISETP.NE.AND P1, PT, R2, RZ, PT ;  /* 0x000000ff0200720c */ /* 0x000fc40003f25270 */
[----:B------:R-:W-:Y:S02]  /*2320*/  IADD3 R2, PT, PT, -R2, RZ, RZ ;  /* 0x000000ff02027210 */ /* 0x000fe40007ffe1ff */
[----:B------:R-:W-:Y:S02]  /*2330*/  SHF.L.U32 R11, R22, R11, RZ ;  /* 0x0000000b160b7219 */ /* 0x000fe400000006ff */
[----:B------:R-:W-:Y:S02]  /*2340*/  FSETP.NEU.FTZ.AND P0, PT, R20, R23, PT ;  /* 0x000000171400720b */ /* 0x000fe40003f1d000 */
[----:B------:R-:W-:Y:S02]  /*2350*/  SEL R9, R2, RZ, P2 ;  /* 0x000000ff02097207 */ /* 0x000fe40001000000 */
[----:B------:R-:W-:Y:S02]  /*2360*/  ISETP.NE.AND P1, PT, R11, RZ, P1 ;  /* 0x000000ff0b00720c */ /* 0x000fe40000f25270 */
[----:B------:R-:W-:-:S02]  /*2370*/  SHF.R.U32.HI R11, RZ, R9, R22 ;  /* 0x00000009ff0b7219 */ /* 0x000fc40000011616 */
[----:B------:R-:W-:Y:S02]  /*2380*/  PLOP3.LUT P0, PT, P0, P1, PT, 0xf8, 0x8f ;  /* 0x00000000008f781c */ /* 0x000fe40000703f70 */
[----:B------:R-:W-:Y:S02]  /*2390*/  SHF.R.U32.HI R9, RZ, 0x1, R11 ;  /* 0x00000001ff097819 */ /* 0x000fe4000001160b */
[----:B------:R-:W-:-:S04]  /*23a0*/  SEL R2, RZ, 0x1, !P0 ;  /* 0x00000001ff027807 */ /* 0x000fc80004000000 */
[----:B------:R-:W-:-:S04]  /*23b0*/  LOP3.LUT R2, R2, 0x1, R9, 0xf8, !PT ;  /* 0x0000000102027812 */ /* 0x000fc800078ef809 */
[----:B------:R-:W-:-:S04]  /*23c0*/  LOP3.LUT R2, R2, R11, RZ, 0xc0, !PT ;  /* 0x0000000b02027212 */ /* 0x000fc800078ec0ff */
[----:B------:R-:W-:-:S04]  /*23d0*/  IADD3 R9, PT, PT, R9, R2, RZ ;  /* 0x0000000209097210 */ /* 0x000fc80007ffe0ff */
[----:B------:R-:W-:Y:S01]  /*23e0*/  LOP3.LUT R0, R9, R0, RZ, 0xfc, !PT ;  /* 0x0000000009007212 */ /* 0x000fe200078efcff */
[----:B------:R-:W-:Y:S06]  /*23f0*/  BRA `(.L_x_50) ;  /* 0x0000000000107947 */ /* 0x000fec0003800000 */
.L_x_49:
[----:B------:R-:W-:-:S04]  /*2400*/  LOP3.LUT R0, R0, 0x80000000, RZ, 0xc0, !PT ;  /* 0x8000000000007812 */ /* 0x000fc800078ec0ff */
[----:B------:R-:W-:Y:S01]  /*2410*/  LOP3.LUT R0, R0, 0x7f800000, RZ, 0xfc, !PT ;  /* 0x7f80000000007812 */ /* 0x000fe200078efcff */
[----:B------:R-:W-:Y:S06]  /*2420*/  BRA `(.L_x_50) ;  /* 0x0000000000047947 */ /* 0x000fec0003800000 */
.L_x_48:
[----:B------:R-:W-:-:S07]  /*2430*/  LEA R0, R9, R0, 0x17 ;  /* 0x0000000009007211 */ /* 0x000fce00078eb8ff */
.L_x_50:
[----:B------:R-:W-:Y:S05]  /*2440*/  BSYNC.RECONVERGENT B1 ;  /* 0x0000000000017941 */ /* 0x000fea0003800200 */
.L_x_47:
[----:B------:R-:W-:Y:S05]  /*2450*/  BRA `(.L_x_51) ;  /* 0x0000000000207947 */ /* 0x000fea0003800000 */
.L_x_46:
[----:B------:R-:W-:-:S04]  /*2460*/  LOP3.LUT R0, R23, 0x80000000, R0, 0x48, !PT ;  /* 0x8000000017007812 */ /* 0x000fc800078e4800 */
[----:B------:R-:W-:Y:S01]  /*2470*/  LOP3.LUT R0, R0, 0x7f800000, RZ, 0xfc, !PT ;  /* 0x7f80000000007812 */ /* 0x000fe200078efcff */
[----:B------:R-:W-:Y:S06]  /*2480*/  BRA `(.L_x_51) ;  /* 0x0000000000147947 */ /* 0x000fec0003800000 */
.L_x_45:
[----:B------:R-:W-:Y:S01]  /*2490*/  LOP3.LUT R0, R23, 0x80000000, R0, 0x48, !PT ;  /* 0x8000000017007812 */ /* 0x000fe200078e4800 */
[----:B------:R-:W-:Y:S06]  /*24a0*/  BRA `(.L_x_51) ;  /* 0x00000000000c7947 */ /* 0x000fec0003800000 */
.L_x_44:
[----:B------:R-:W0:Y:S01]  /*24b0*/  MUFU.RSQ R0, -QNAN ;  /* 0xffc0000000007908 */ /* 0x000e220000001400 */
[----:B------:R-:W-:Y:S05]  /*24c0*/  BRA `(.L_x_51) ;  /* 0x0000000000047947 */ /* 0x000fea0003800000 */
.L_x_43:
[----:B------:R-:W-:-:S07]  /*24d0*/  FADD.FTZ R0, R0, R6 ;  /* 0x0000000600007221 */ /* 0x000fce0000010000 */
.L_x_51:
[----:B------:R-:W-:Y:S05]  /*24e0*/  BSYNC.RECONVERGENT B0 ;  /* 0x0000000000007941 */ /* 0x000fea0003800200 */
.L_x_41:
[----:B------:R-:W-:-:S04]  /*24f0*/  HFMA2 R11, -RZ, RZ, 0, 0 ;  /* 0x00000000ff0b7431 */ /* 0x000fc800000001ff */
[----:B0-----:R-:W-:Y:S05]  /*2500*/  RET.REL.NODEC R10 `(_Z19rank1_update_kernelPfPKfS_ii) ;  /* 0xffffffd80abc7950 */ /* 0x001fea0003c3ffff */
.L_x_52:
[----:B------:R-:W-:-:S00]  /*2510*/  BRA `(.L_x_52) ;  /* 0xfffffffc00fc7947 */ /* 0x000fc0000383ffff */
[----:B------:R-:W-:-:S00]  /*2520*/  NOP ;  /* 0x0000000000007918 */ /* 0x000fc00000000000 */
        /* <DEDUP_REMOVED lines=13> */
.L_x_75:


//--------------------- .text._Z13subtract_meanPKfS0_Pfii --------------------------
	.section	.text._Z13subtract_meanPKfS0_Pfii,"ax",@progbits
	.align	128
        .global         _Z13subtract_meanPKfS0_Pfii
        .type           _Z13subtract_meanPKfS0_Pfii,@function
        .size           _Z13subtract_meanPKfS0_Pfii,(.L_x_78 - _Z13subtract_meanPKfS0_Pfii)
        .other          _Z13subtract_meanPKfS0_Pfii,@"STO_CUDA_ENTRY STV_DEFAULT"
_Z13subtract_meanPKfS0_Pfii:
.text._Z13subtract_meanPKfS0_Pfii:
[----:B------:R-:W-:Y:S01]  /*0000*/  LDC R1, c[0x0][0x37c] ;  /* 0x0000df00ff017b82 */ /* 0x000fe20000000800 */
[----:B------:R-:W0:Y:S07]  /*0010*/  S2R R5, SR_TID.X ;  /* 0x0000000000057919 */ /* 0x000e2e0000002100 */
[----:B------:R-:W0:Y:S08]  /*0020*/  S2UR UR4, SR_CTAID.X ;  /* 0x00000000000479c3 */ /* 0x000e300000002500 */
[----:B------:R-:W0:Y:S08]  /*0030*/  LDC R0, c[0x0][0x360] ;  /* 0x0000d800ff007b82 */ /* 0x000e300000000800 */
[----:B------:R-:W1:Y:S01]  /*0040*/  LDC.64 R2, c[0x0][0x398] ;  /* 0x0000e600ff027b82 */ /* 0x000e620000000a00 */
[----:B0-----:R-:W-:-:S02]  /*0050*/  IMAD R0, R0, UR4, R5 ;  /* 0x0000000400007c24 */ /* 0x001fc4000f8e0205 */
[----:B-1----:R-:W-:-:S05]  /*0060*/  IMAD R5, R3, R2, RZ ;  /* 0x0000000203057224 */ /* 0x002fca00078e02ff */
[----:B------:R-:W-:-:S13]  /*0070*/  ISETP.GE.AND P0, PT, R0, R5, PT ;  /* 0x000000050000720c */ /* 0x000fda0003f06270 */
[----:B------:R-:W-:Y:S05]  /*0080*/  @P0 EXIT ;  /* 0x000000000000094d */ /* 0x000fea0003800000 */
[----:B------:R-:W-:Y:S01]  /*0090*/  IABS R9, R3 ;  /* 0x0000000300097213 */ /* 0x000fe20000000000 */
[----:B------:R-:W0:Y:S01]  /*00a0*/  LDCU.64 UR4, c[0x0][0x358] ;  /* 0x00006b00ff0477ac */ /* 0x000e220008000a00 */
[----:B------:R-:W-:Y:S02]  /*00b0*/  ISETP.GE.AND P2, PT, R0, RZ, PT ;  /* 0x000000ff0000720c */ /* 0x000fe40003f46270 */
[----:B------:R-:W1:Y:S08]  /*00c0*/  I2F.RP R2, R9 ;  /* 0x0000000900027306 */ /* 0x000e700000209400 */
[----:B-1----:R-:W1:Y:S02]  /*00d0*/  MUFU.RCP R2, R2 ;  /* 0x0000000200027308 */ /* 0x002e640000001000 */
[----:B-1----:R-:W-:-:S06]  /*00e0*/  IADD3 R4, PT, PT, R2, 0xffffffe, RZ ;  /* 0x0ffffffe02047810 */ /* 0x002fcc0007ffe0ff */
[----:B------:R1:W2:Y:S02]  /*00f0*/  F2I.FTZ.U32.TRUNC.NTZ R5, R4 ;  /* 0x0000000400057305 */ /* 0x0002a4000021f000 */
[----:B-1----:R-:W-:Y:S02]  /*0100*/  HFMA2 R4, -RZ, RZ, 0, 0 ;  /* 0x00000000ff047431 */ /* 0x002fe400000001ff */
[----:B--2---:R-:W-:-:S04]  /*0110*/  IMAD.MOV R6, RZ, RZ, -R5 ;  /* 0x000000ffff067224 */ /* 0x004fc800078e0a05 */
[----:B------:R-:W-:Y:S01]  /*0120*/  IMAD R7, R6, R9, RZ ;  /* 0x0000000906077224 */ /* 0x000fe200078e02ff */
[----:B------:R-:W-:-:S03]  /*0130*/  IABS R6, R0 ;  /* 0x0000000000067213 */ /* 0x000fc60000000000 */
[----:B------:R-:W-:-:S06]  /*0140*/  IMAD.HI.U32 R5, R5, R7, R4 ;  /* 0x0000000705057227 */ /* 0x000fcc00078e0004 */
[----:B------:R-:W-:-:S04]  /*0150*/  IMAD.HI.U32 R5, R5, R6, RZ ;  /* 0x0000000605057227 */ /* 0x000fc800078e00ff */
[----:B------:R-:W-:-:S04]  /*0160*/  IMAD.MOV R5, RZ, RZ, -R5 ;  /* 0x000000ffff057224 */ /* 0x000fc800078e0a05 */
[C---:B------:R-:W-:Y:S02]  /*0170*/  IMAD R2, R9.reuse, R5, R6 ;  /* 0x0000000509027224 */ /* 0x040fe400078e0206 */
[----:B------:R-:W1:Y:S03]  /*0180*/  LDC.64 R4, c[0x0][0x380] ;  /* 0x0000e000ff047b82 */ /* 0x000e660000000a00 */
[----:B------:R-:W-:-:S05]  /*0190*/  ISETP.GT.U32.AND P0, PT, R9, R2, PT ;  /* 0x000000020900720c */ /* 0x000fca0003f04070 */
[----:B------:R-:W2:Y:S08]  /*01a0*/  LDC.64 R6, c[0x0][0x388] ;  /* 0x0000e200ff067b82 */ /* 0x000eb00000000a00 */
[----:B------:R-:W-:Y:S02]  /*01b0*/  @!P0 IADD3 R2, PT, PT, R2, -R9, RZ ;  /* 0x8000000902028210 */ /* 0x000fe40007ffe0ff */
[----:B------:R-:W-:-:S02]  /*01c0*/  ISETP.NE.AND P0, PT, R3, RZ, PT ;  /* 0x000000ff0300720c */ /* 0x000fc40003f05270 */
[----:B------:R-:W-:-:S13]  /*01d0*/  ISETP.GT.U32.AND P1, PT, R9, R2, PT ;  /* 0x000000020900720c */ /* 0x000fda0003f24070 */
[----:B------:R-:W-:-:S05]  /*01e0*/  @!P1 IMAD.IADD R2, R2, 0x1, -R9 ;  /* 0x0000000102029824 */ /* 0x000fca00078e0a09 */
[----:B------:R-:W-:-:S04]  /*01f0*/  MOV R9, R2 ;  /* 0x0000000200097202 */ /* 0x000fc80000000f00 */
[----:B------:R-:W-:Y:S02]  /*0200*/  @!P2 IADD3 R9, PT, PT, -R9, RZ, RZ ;  /* 0x000000ff0909a210 */ /* 0x000fe40007ffe1ff */
[----:B------:R-:W-:Y:S01]  /*0210*/  @!P0 LOP3.LUT R9, RZ, R3, RZ, 0x33, !PT ;  /* 0x00000003ff098212 */ /* 0x000fe200078e33ff */
[----:B-1----:R-:W-:-:S04]  /*0220*/  IMAD.WIDE R2, R0, 0x4, R4 ;  /* 0x0000000400027825 */ /* 0x002fc800078e0204 */
[----:B--2---:R-:W-:Y:S02]  /*0230*/  IMAD.WIDE R4, R9, 0x4, R6 ;  /* 0x0000000409047825 */ /* 0x004fe400078e0206 */
[----:B0-----:R-:W2:Y:S01]  /*0240*/  LDG.E R2, desc[UR4][R2.64] ;  /* 0x0000000402027981 */ /* 0x001ea2000c1e1900 */
[----:B------:R-:W0:Y:S03]  /*0250*/  LDC.64 R6, c[0x0][0x390] ;  /* 0x0000e400ff067b82 */ /* 0x000e260000000a00 */
[----:B------:R-:W2:Y:S01]  /*0260*/  LDG.E R5, desc[UR4][R4.64] ;  /* 0x0000000404057981 */ /* 0x000ea2000c1e1900 */
[----:B0-----:R-:W-:-:S04]  /*0270*/  IMAD.WIDE R6, R0, 0x4, R6 ;  /* 0x0000000400067825 */ /* 0x001fc800078e0206 */
[----:B--2---:R-:W-:-:S05]  /*0280*/  FADD R9, R2, -R5 ;  /* 0x8000000502097221 */ /* 0x004fca0000000000 */
[----:B------:R-:W-:Y:S01]  /*0290*/  STG.E desc[UR4][R6.64], R9 ;  /* 0x0000000906007986 */ /* 0x000fe2000c101904 */
[----:B------:R-:W-:Y:S05]  /*02a0*/  EXIT ;  /* 0x000000000000794d */ /* 0x000fea0003800000 */
.L_x_53:
        /* <DEDUP_REMOVED lines=13> */
.L_x_78:


//--------------------- .text._Z14calculate_meanPKfPfii --------------------------
	.section	.text._Z14calculate_meanPKfPfii,"ax",@progbits
	.align	128
        .global         _Z14calculate_meanPKfPfii
        .type           _Z14calculate_meanPKfPfii,@function
        .size           _Z14calculate_meanPKfPfii,(.L_x_76 - _Z14calculate_meanPKfPfii)
        .other          _Z14calculate_meanPKfPfii,@"STO_CUDA_ENTRY STV_DEFAULT"
_Z14calculate_meanPKfPfii:
.text._Z14calculate_meanPKfPfii:
[----:B------:R-:W-:Y:S01]  /*0000*/  LDC R1, c[0x0][0x37c] ;  /* 0x0000df00ff017b82 */ /* 0x000fe20000000800 */
[----:B------:R-:W0:Y:S07]  /*0010*/  S2R R3, SR_TID.X ;  /* 0x0000000000037919 */ /* 0x000e2e0000002100 */
[----:B------:R-:W0:Y:S08]  /*0020*/  S2UR UR4, SR_CTAID.X ;  /* 0x00000000000479c3 */ /* 0x000e300000002500 */
[----:B------:R-:W0:Y:S08]  /*0030*/  LDC R14, c[0x0][0x360] ;  /* 0x0000d800ff0e7b82 */ /* 0x000e300000000800 */
[----:B------:R-:W1:Y:S01]  /*0040*/  LDC R19, c[0x0][0x394] ;  /* 0x0000e500ff137b82 */ /* 0x000e620000000800 */
[----:B0-----:R-:W-:-:S05]  /*0050*/  IMAD R14, R14, UR4, R3 ;  /* 0x000000040e0e7c24 */ /* 0x001fca000f8e0203 */
[----:B-1----:R-:W-:-:S13]  /*0060*/  ISETP.GE.AND P0, PT, R14, R19, PT ;  /* 0x000000130e00720c */ /* 0x002fda0003f06270 */
[----:B------:R-:W-:Y:S05]  /*0070*/  @P0 EXIT ;  /* 0x000000000000094d */ /* 0x000fea0003800000 */
[----:B------:R-:W0:Y:S01]  /*0080*/  LDCU UR7, c[0x0][0x390] ;  /* 0x00007200ff0777ac */ /* 0x000e220008000800 */
[----:B------:R-:W-:Y:S01]  /*0090*/  HFMA2 R15, -RZ, RZ, 0, 0 ;  /* 0x00000000ff0f7431 */ /* 0x000fe200000001ff */
[----:B------:R-:W1:Y:S01]  /*00a0*/  LDCU.64 UR8, c[0x0][0x358] ;  /* 0x00006b00ff0877ac */ /* 0x000e620008000a00 */
[----:B0-----:R-:W-:-:S09]  /*00b0*/  UISETP.GE.AND UP0, UPT, UR7, 0x1, UPT ;  /* 0x000000010700788c */ /* 0x001fd2000bf06270 */
[----:B-1----:R-:W-:Y:S05]  /*00c0*/  BRA.U !UP0, `(.L_x_54) ;  /* 0x0000000508f87547 */ /* 0x002fea000b800000 */
[----:B------:R-:W-:Y:S01]  /*00d0*/  UISETP.GE.U32.AND UP1, UPT, UR7, 0x10, UPT ;  /* 0x000000100700788c */ /* 0x000fe2000bf26070 */
[----:B------:R-:W-:Y:S01]  /*00e0*/  MOV R15, RZ ;  /* 0x000000ff000f7202 */ /* 0x000fe20000000f00 */
[----:B------:R-:W-:Y:S01]  /*00f0*/  ULOP3.LUT UR5, UR7, 0xf, URZ, 0xc0, !UPT ;  /* 0x0000000f07057892 */ /* 0x000fe2000f8ec0ff */
[----:B------:R-:W-:-:S03]  /*0100*/  UMOV UR4, URZ ;  /* 0x000000ff00047c82 */ /* 0x000fc60008000000 */
[----:B------:R-:W-:-:S03]  /*0110*/  UISETP.NE.AND UP0, UPT, UR5, URZ, UPT ;  /* 0x000000ff0500728c */ /* 0x000fc6000bf05270 */
[----:B------:R-:W-:Y:S08]  /*0120*/  BRA.U !UP1, `(.L_x_55) ;  /* 0x0000000109e47547 */ /* 0x000ff0000b800000 */
[----:B------:R-:W-:Y:S01]  /*0130*/  ULOP3.LUT UR4, UR7, 0x7ffffff0, URZ, 0xc0, !UPT ;  /* 0x7ffffff007047892 */ /* 0x000fe2000f8ec0ff */
[----:B------:R-:W-:Y:S02]  /*0140*/  MOV R15, RZ ;  /* 0x000000ff000f7202 */ /* 0x000fe40000000f00 */
[----:B------:R-:W-:Y:S01]  /*0150*/  MOV R0, R14 ;  /* 0x0000000e00007202 */ /* 0x000fe20000000f00 */
[----:B------:R-:W-:-:S12]  /*0160*/  UIADD3 UR6, UPT, UPT, -UR4, URZ, URZ ;  /* 0x000000ff04067290 */ /* 0x000fd8000fffe1ff */
.L_x_56:
[----:B------:R-:W0:Y:S02]  /*0170*/  LDC.64 R4, c[0x0][0x380] ;  /* 0x0000e000ff047b82 */ /* 0x000e240000000a00 */
[----:B0-----:R-:W-:-:S05]  /*0180*/  IMAD.WIDE R4, R0, 0x4, R4 ;  /* 0x0000000400047825 */ /* 0x001fca00078e0204 */
[----:B------:R-:W2:Y:S01]  /*0190*/  LDG.E R24, desc[UR8][R4.64] ;  /* 0x0000000804187981 */ /* 0x000ea2000c1e1900 */
[----:B------:R-:W-:-:S05]  /*01a0*/  IMAD.WIDE R6, R19, 0x4, R4 ;  /* 0x0000000413067825 */ /* 0x000fca00078e0204 */
[----:B------:R0:W3:Y:S01]  /*01b0*/  LDG.E R23, desc[UR8][R6.64] ;  /* 0x0000000806177981 */ /* 0x0000e2000c1e1900 */
[----:B------:R-:W-:-:S05]  /*01c0*/  IMAD.WIDE R8, R19, 0x4, R6 ;  /* 0x0000000413087825 */ /* 0x000fca00078e0206 */
[----:B------:R1:W4:Y:S01]  /*01d0*/  LDG.E R22, desc[UR8][R8.64] ;  /* 0x0000000808167981 */ /* 0x000322000c1e1900 */
[----:B------:R-:W-:-:S05]  /*01e0*/  IMAD.WIDE R12, R19, 0x4, R8 ;  /* 0x00000004130c7825 */ /* 0x000fca00078e0208 */
[----:B------:R-:W5:Y:S01]  /*01f0*/  LDG.E R21, desc[UR8][R12.64] ;  /* 0x000000080c157981 */ /* 0x000f62000c1e1900 */
[----:B------:R-:W-:-:S05]  /*0200*/  IMAD.WIDE R16, R19, 0x4, R12 ;  /* 0x0000000413107825 */ /* 0x000fca00078e020c */
[----:B------:R-:W5:Y:S01]  /*0210*/  LDG.E R20, desc[UR8][R16.64] ;  /* 0x0000000810147981 */ /* 0x000f62000c1e1900 */
[----:B------:R-:W-:-:S05]  /*0220*/  IMAD.WIDE R2, R19, 0x4, R16 ;  /* 0x0000000413027825 */ /* 0x000fca00078e0210 */
[----:B------:R1:W5:Y:S01]  /*0230*/  LDG.E R18, desc[UR8][R2.64] ;  /* 0x0000000802127981 */ /* 0x000362000c1e1900 */
[----:B------:R-:W-:-:S05]  /*0240*/  IMAD.WIDE R26, R19, 0x4, R2 ;  /* 0x00000004131a7825 */ /* 0x000fca00078e0202 */
[----:B------:R1:W5:Y:S01]  /*0250*/  LDG.E R25, desc[UR8][R26.64] ;  /* 0x000000081a197981 */ /* 0x000362000c1e1900 */
[----:B------:R-:W-:-:S05]  /*0260*/  IMAD.WIDE R10, R19, 0x4, R26 ;  /* 0x00000004130a7825 */ /* 0x000fca00078e021a */
[----:B------:R1:W5:Y:S01]  /*0270*/  LDG.E R28, desc[UR8][R10.64] ;  /* 0x000000080a1c7981 */ /* 0x000362000c1e1900 */
[----:B0-----:R-:W-:-:S04]  /*0280*/  IMAD.WIDE R6, R19, 0x4, R10 ;  /* 0x0000000413067825 */ /* 0x001fc800078e020a */
[C---:B-1----:R-:W-:Y:S02]  /*0290*/  IMAD.WIDE R8, R19.reuse, 0x4, R6 ;  /* 0x0000000413087825 */ /* 0x042fe400078e0206 */
[----:B------:R-:W5:Y:S02]  /*02a0*/  LDG.E R6, desc[UR8][R6.64] ;  /* 0x0000000806067981 */ /* 0x000f64000c1e1900 */
[C---:B------:R-:W-:Y:S02]  /*02b0*/  IMAD.WIDE R2, R19.reuse, 0x4, R8 ;  /* 0x0000000413027825 */ /* 0x040fe400078e0208 */
[----:B------:R-:W5:Y:S02]  /*02c0*/  LDG.E R8, desc[UR8][R8.64] ;  /* 0x0000000808087981 */ /* 0x000f64000c1e1900 */
[C---:B------:R-:W-:Y:S02]  /*02d0*/  IMAD.WIDE R4, R19.reuse, 0x4, R2 ;  /* 0x0000000413047825 */ /* 0x040fe400078e0202 */
[----:B------:R-:W5:Y:S02]  /*02e0*/  LDG.E R29, desc[UR8][R2.64] ;  /* 0x00000008021d7981 */ /* 0x000f64000c1e1900 */
[----:B------:R-:W-:-:S02]  /*02f0*/  IMAD.WIDE R12, R19, 0x4, R4 ;  /* 0x00000004130c7825 */ /* 0x000fc400078e0204 */
[----:B------:R-:W5:Y:S02]  /*0300*/  LDG.E R4, desc[UR8][R4.64] ;  /* 0x0000000804047981 */ /* 0x000f64000c1e1900 */
[C---:B------:R-:W-:Y:S02]  /*0310*/  IMAD.WIDE R16, R19.reuse, 0x4, R12 ;  /* 0x0000000413107825 */ /* 0x040fe400078e020c */
[----:B------:R-:W5:Y:S02]  /*0320*/  LDG.E R12, desc[UR8][R12.64] ;  /* 0x000000080c0c7981 */ /* 0x000f64000c1e1900 */
[C---:B------:R-:W-:Y:S02]  /*0330*/  IMAD.WIDE R26, R19.reuse, 0x4, R16 ;  /* 0x00000004131a7825 */ /* 0x040fe400078e0210 */
[----:B------:R-:W5:Y:S02]  /*0340*/  LDG.E R16, desc[UR8][R16.64] ;  /* 0x0000000810107981 */ /* 0x000f64000c1e1900 */
[----:B------:R-:W-:-:S02]  /*0350*/  IMAD.WIDE R10, R19, 0x4, R26 ;  /* 0x00000004130a7825 */ /* 0x000fc400078e021a */
[----:B------:R-:W5:Y:S04]  /*0360*/  LDG.E R26, desc[UR8][R26.64] ;  /* 0x000000081a1a7981 */ /* 0x000f68000c1e1900 */
[----:B------:R-:W5:Y:S01]  /*0370*/  LDG.E R10, desc[UR8][R10.64] ;  /* 0x000000080a0a7981 */ /* 0x000f62000c1e1900 */
[----:B------:R-:W-:-:S04]  /*0380*/  UIADD3 UR6, UPT, UPT, UR6, 0x10, URZ ;  /* 0x0000001006067890 */ /* 0x000fc8000fffe0ff */
[----:B------:R-:W-:Y:S01]  /*0390*/  UISETP.NE.AND UP1, UPT, UR6, URZ, UPT ;  /* 0x000000ff0600728c */ /* 0x000fe2000bf25270 */
[----:B------:R-:W-:Y:S01]  /*03a0*/  LEA R0, R19, R0, 0x4 ;  /* 0x0000000013007211 */ /* 0x000fe200078e20ff */
[----:B--2---:R-:W-:-:S04]  /*03b0*/  FADD R24, R24, R15 ;  /* 0x0000000f18187221 */ /* 0x004fc80000000000 */
[----:B---3--:R-:W-:-:S04]  /*03c0*/  FADD R23, R24, R23 ;  /* 0x0000001718177221 */ /* 0x008fc80000000000 */
[----:B----4-:R-:W-:-:S04]  /*03d0*/  FADD R22, R23, R22 ;  /* 0x0000001617167221 */ /* 0x010fc80000000000 */
[----:B-----5:R-:W-:-:S04]  /*03e0*/  FADD R21, R22, R21 ;  /* 0x0000001516157221 */ /* 0x020fc80000000000 */
[----:B------:R-:W-:-:S04]  /*03f0*/  FADD R21, R21, R20 ;  /* 0x0000001415157221 */ /* 0x000fc80000000000 */
        /* <DEDUP_REMOVED lines=10> */
[----:B------:R-:W-:Y:S01]  /*04a0*/  FADD R15, R29, R10 ;  /* 0x0000000a1d0f7221 */ /* 0x000fe20000000000 */
[----:B------:R-:W-:Y:S06]  /*04b0*/  BRA.U UP1, `(.L_x_56) ;  /* 0xfffffffd012c7547 */ /* 0x000fec000b83ffff */
.L_x_55:
[----:B------:R-:W-:Y:S05]  /*04c0*/  BRA.U !UP0, `(.L_x_54) ;  /* 0x0000000108f87547 */ /* 0x000fea000b800000 */
[----:B------:R-:W-:Y:S02]  /*04d0*/  UISETP.GE.U32.AND UP0, UPT, UR5, 0x8, UPT ;  /* 0x000000080500788c */ /* 0x000fe4000bf06070 */
[----:B------:R-:W-:-:S04]  /*04e0*/  ULOP3.LUT UR6, UR7, 0x7, URZ, 0xc0, !UPT ;  /* 0x0000000707067892 */ /* 0x000fc8000f8ec0ff */
[----:B------:R-:W-:-:S03]  /*04f0*/  UISETP.NE.AND UP1, UPT, UR6, URZ, UPT ;  /* 0x000000ff0600728c */ /* 0x000fc6000bf25270 */
[----:B------:R-:W-:Y:S08]  /*0500*/  BRA.U !UP0, `(.L_x_57) ;  /* 0x00000001086c7547 */ /* 0x000ff0000b800000 */
[----:B------:R-:W0:Y:S01]  /*0510*/  LDC.64 R2, c[0x0][0x380] ;  /* 0x0000e000ff027b82 */ /* 0x000e220000000a00 */
[----:B------:R-:W-:-:S04]  /*0520*/  IMAD R5, R19, UR4, R14 ;  /* 0x0000000413057c24 */ /* 0x000fc8000f8e020e */
[----:B0-----:R-:W-:-:S04]  /*0530*/  IMAD.WIDE R2, R5, 0x4, R2 ;  /* 0x0000000405027825 */ /* 0x001fc800078e0202 */
[C---:B------:R-:W-:Y:S02]  /*0540*/  IMAD.WIDE R4, R19.reuse, 0x4, R2 ;  /* 0x0000000413047825 */ /* 0x040fe400078e0202 */
[----:B------:R-:W2:Y:S02]  /*0550*/  LDG.E R2, desc[UR8][R2.64] ;  /* 0x0000000802027981 */ /* 0x000ea4000c1e1900 */
[C---:B------:R-:W-:Y:S02]  /*0560*/  IMAD.WIDE R6, R19.reuse, 0x4, R4 ;  /* 0x0000000413067825 */ /* 0x040fe400078e0204 */
[----:B------:R-:W3:Y:S02]  /*0570*/  LDG.E R5, desc[UR8][R4.64] ;  /* 0x0000000804057981 */ /* 0x000ee4000c1e1900 */
[C---:B------:R-:W-:Y:S02]  /*0580*/  IMAD.WIDE R8, R19.reuse, 0x4, R6 ;  /* 0x0000000413087825 */ /* 0x040fe400078e0206 */
[----:B------:R-:W4:Y:S02]  /*0590*/  LDG.E R7, desc[UR8][R6.64] ;  /* 0x0000000806077981 */ /* 0x000f24000c1e1900 */
        /* <DEDUP_REMOVED lines=9> */
[----:B------:R-:W-:Y:S01]  /*0630*/  UIADD3 UR4, UPT, UPT, UR4, 0x8, URZ ;  /* 0x0000000804047890 */ /* 0x000fe2000fffe0ff */
[----:B--2---:R-:W-:-:S04]  /*0640*/  FADD R2, R15, R2 ;  /* 0x000000020f027221 */ /* 0x004fc80000000000 */
[----:B---3--:R-:W-:-:S04]  /*0650*/  FADD R2, R2, R5 ;  /* 0x0000000502027221 */ /* 0x008fc80000000000 */
[----:B----4-:R-:W-:-:S04]  /*0660*/  FADD R2, R2, R7 ;  /* 0x0000000702027221 */ /* 0x010fc80000000000 */
[----:B-----5:R-:W-:-:S04]  /*0670*/  FADD R2, R2, R9 ;  /* 0x0000000902027221 */ /* 0x020fc80000000000 */
[----:B------:R-:W-:-:S04]  /*0680*/  FADD R2, R2, R11 ;  /* 0x0000000b02027221 */ /* 0x000fc80000000000 */
[----:B------:R-:W-:-:S04]  /*0690*/  FADD R2, R2, R13 ;  /* 0x0000000d02027221 */ /* 0x000fc80000000000 */
[----:B------:R-:W-:-:S04]  /*06a0*/  FADD R2, R2, R17 ;  /* 0x0000001102027221 */ /* 0x000fc80000000000 */
[----:B------:R-:W-:-:S07]  /*06b0*/  FADD R15, R2, R21 ;  /* 0x00000015020f7221 */ /* 0x000fce0000000000 */
.L_x_57:
        /* <DEDUP_REMOVED lines=12> */
[----:B------:R-:W-:Y:S02]  /*0780*/  IMAD.WIDE R8, R19, 0x4, R6 ;  /* 0x0000000413087825 */ /* 0x000fe400078e0206 */
[----:B------:R-:W4:Y:S04]  /*0790*/  LDG.E R6, desc[UR8][R6.64] ;  /* 0x0000000806067981 */ /* 0x000f28000c1e1900 */
[----:B------:R-:W5:Y:S01]  /*07a0*/  LDG.E R8, desc[UR8][R8.64] ;  /* 0x0000000808087981 */ /* 0x000f62000c1e1900 */
[----:B------:R-:W-:Y:S01]  /*07b0*/  UIADD3 UR4, UPT, UPT, UR4, 0x4, URZ ;  /* 0x0000000404047890 */ /* 0x000fe2000fffe0ff */
[----:B--2---:R-:W-:-:S04]  /*07c0*/  FADD R15, R15, R2 ;  /* 0x000000020f0f7221 */ /* 0x004fc80000000000 */
[----:B---3--:R-:W-:-:S04]  /*07d0*/  FADD R15, R15, R4 ;  /* 0x000000040f0f7221 */ /* 0x008fc80000000000 */
[----:B----4-:R-:W-:-:S04]  /*07e0*/  FADD R15, R15, R6 ;  /* 0x000000060f0f7221 */ /* 0x010fc80000000000 */
[----:B-----5:R-:W-:-:S07]  /*07f0*/  FADD R15, R15, R8 ;  /* 0x000000080f0f7221 */ /* 0x020fce0000000000 */
.L_x_58:
[----:B------:R-:W-:Y:S05]  /*0800*/  BRA.U !UP1, `(.L_x_54) ;  /* 0x0000000109287547 */ /* 0x000fea000b800000 */
[----:B------:R-:W0:Y:S01]  /*0810*/  LDC.64 R4, c[0x0][0x380] ;  /* 0x0000e000ff047b82 */ /* 0x000e220000000a00 */
[----:B------:R-:W-:Y:S01]  /*0820*/  IMAD R0, R19, UR4, R14 ;  /* 0x0000000413007c24 */ /* 0x000fe2000f8e020e */
[----:B------:R-:W-:-:S12]  /*0830*/  UIADD3 UR5, UPT, UPT, -UR5, URZ, URZ ;  /* 0x000000ff05057290 */ /* 0x000fd8000fffe1ff */
.L_x_59:
[----:B0-----:R-:W-:-:S06]  /*0840*/  IMAD.WIDE R2, R0, 0x4, R4 ;  /* 0x0000000400027825 */ /* 0x001fcc00078e0204 */
[----:B------:R-:W2:Y:S01]  /*0850*/  LDG.E R2, desc[UR8][R2.64] ;  /* 0x0000000802027981 */ /* 0x000ea2000c1e1900 */
[----:B------:R-:W-:Y:S01]  /*0860*/  UIADD3 UR5, UPT, UPT, UR5, 0x1, URZ ;  /* 0x0000000105057890 */ /* 0x000fe2000fffe0ff */
[----:B------:R-:W-:-:S03]  /*0870*/  IADD3 R0, PT, PT, R0, R19, RZ ;  /* 0x0000001300007210 */ /* 0x000fc60007ffe0ff */
[----:B------:R-:W-:Y:S01]  /*0880*/  UISETP.NE.AND UP0, UPT, UR5, URZ, UPT ;  /* 0x000000ff0500728c */ /* 0x000fe2000bf05270 */
[----:B--2---:R-:W-:-:S08]  /*0890*/  FADD R15, R2, R15 ;  /* 0x0000000f020f7221 */ /* 0x004fd00000000000 */
[----:B------:R-:W-:Y:S05]  /*08a0*/  BRA.U UP0, `(.L_x_59) ;  /* 0xfffffffd00e47547 */ /* 0x000fea000b83ffff */
.L_x_54:
[----:B------:R-:W-:Y:S01]  /*08b0*/  I2FP.F32.S32 R4, UR7 ;  /* 0x0000000700047c45 */ /* 0x000fe20008201400 */
[----:B------:R-:W-:Y:S03]  /*08c0*/  BSSY.RECONVERGENT B0, `(.L_x_60) ;  /* 0x000000d000007945 */ /* 0x000fe60003800200 */
        /* <DEDUP_REMOVED lines=8> */
[----:B------:R-:W-:Y:S02]  /*0950*/  MOV R3, R15 ;  /* 0x0000000f00037202 */ /* 0x000fe40000000f00 */
[----:B------:R-:W-:-:S07]  /*0960*/  MOV R2, 0x980 ;  /* 0x0000098000027802 */ /* 0x000fce0000000f00 */
[----:B------:R-:W-:Y:S05]  /*0970*/  CALL.REL.NOINC `($__internal_2_$__cuda_sm3x_div_rn_noftz_f32_slowpath) ;  /* 0x0000000000187944 */ /* 0x000fea0003c00000 */
[----:B------:R-:W-:-:S07]  /*0980*/  MOV R5, R0 ;  /* 0x0000000000057202 */ /* 0x000fce0000000f00 */
.L_x_61:
[----:B------:R-:W-:Y:S05]  /*0990*/  BSYNC.RECONVERGENT B0 ;  /* 0x0000000000007941 */ /* 0x000fea0003800200 */
.L_x_60:
[----:B------:R-:W0:Y:S02]  /*09a0*/  LDC.64 R2, c[0x0][0x388] ;  /* 0x0000e200ff027b82 */ /* 0x000e240000000a00 */
[----:B0-----:R-:W-:-:S05]  /*09b0*/  IMAD.WIDE R14, R14, 0x4, R2 ;  /* 0x000000040e0e7825 */ /* 0x001fca00078e0202 */
[----:B------:R-:W-:Y:S01]  /*09c0*/  STG.E desc[UR8][R14.64], R5 ;  /* 0x000000050e007986 */ /* 0x000fe2000c101908 */
[----:B------:R-:W-:Y:S05]  /*09d0*/  EXIT ;  /* 0x000000000000794d */ /* 0x000fea0003800000 */
        .weak           $__internal_2_$__cuda_sm3x_div_rn_noftz_f32_slowpath
        .type           $__internal_2_$__cuda_sm3x_div_rn_noftz_f32_slowpath,@function
        .size           $__internal_2_$__cuda_sm3x_div_rn_noftz_f32_slowpath,(.L_x_76 - $__internal_2_$__cuda_sm3x_div_rn_noftz_f32_slowpath)
$__internal_2_$__cuda_sm3x_div_rn_noftz_f32_slowpath:
[----:B------:R-:W-:Y:S01]  /*09e0*/  SHF.R.U32.HI R5, RZ, 0x17, R4 ;  /* 0x00000017ff057819 */ /* 0x000fe20000011604 */
[----:B------:R-:W-:Y:S01]  /*09f0*/  BSSY.RECONVERGENT B1, `(.L_x_62) ;  /* 0x0000063000017945 */ /* 0x000fe20003800200 */
[----:B------:R-:W-:Y:S02]  /*0a00*/  SHF.R.U32.HI R0, RZ, 0x17, R3 ;  /* 0x00000017ff007819 */ /* 0x000fe40000011603 */
[----:B------:R-:W-:Y:S02]  /*0a10*/  LOP3.LUT R5, R5, 0xff, RZ, 0xc0, !PT ;  /* 0x000000ff05057812 */ /* 0x000fe400078ec0ff */
[----:B------:R-:W-:Y:S02]  /*0a20*/  LOP3.LUT R10, R0, 0xff, RZ, 0xc0, !PT ;  /* 0x000000ff000a7812 */ /* 0x000fe400078ec0ff */
[----:B------:R-:W-:Y:S02]  /*0a30*/  IADD3 R7, PT, PT, R5, -0x1, RZ ;  /* 0xffffffff05077810 */ /* 0x000fe40007ffe0ff */
[----:B------:R-:W-:-:S02]  /*0a40*/  IADD3 R8, PT, PT, R10, -0x1, RZ ;  /* 0xffffffff0a087810 */ /* 0x000fc40007ffe0ff */
[----:B------:R-:W-:-:S04]  /*0a50*/  ISETP.GT.U32.AND P0, PT, R7, 0xfd, PT ;  /* 0x000000fd0700780c */ /* 0x000fc80003f04070 */
[----:B------:R-:W-:-:S13]  /*0a60*/  ISETP.GT.U32.OR P0, PT, R8, 0xfd, P0 ;  /* 0x000000fd0800780c */ /* 0x000fda0000704470 */
[----:B------:R-:W-:Y:S01]  /*0a70*/  @!P0 MOV R6, RZ ;  /* 0x000000ff00068202 */ /* 0x000fe20000000f00 */
[----:B------:R-:W-:Y:S06]  /*0a80*/  @!P0 BRA `(.L_x_63) ;  /* 0x0000000000608947 */ /* 0x000fec0003800000 */
[----:B------:R-:W-:Y:S02]  /*0a90*/  FSETP.GTU.FTZ.AND P0, PT, |R3|, +INF , PT ;  /* 0x7f8000000300780b */ /* 0x000fe40003f1c200 */
[----:B------:R-:W-:Y:S02]  /*0aa0*/  FSETP.GTU.FTZ.AND P1, PT, |R4|, +INF , PT ;  /* 0x7f8000000400780b */ /* 0x000fe40003f3c200 */
[----:B------:R-:W-:Y:S02]  /*0ab0*/  MOV R0, R4 ;  /* 0x0000000400007202 */ /* 0x000fe40000000f00 */
[----:B------:R-:W-:-:S13]  /*0ac0*/  PLOP3.LUT P0, PT, P0, P1, PT, 0xf8, 0x8f ;  /* 0x00000000008f781c */ /* 0x000fda0000703f70 */
[----:B------:R-:W-:Y:S05]  /*0ad0*/  @P0 BRA `(.L_x_64) ;  /* 0x00000004004c0947 */ /* 0x000fea0003800000 */
[----:B------:R-:W-:-:S13]  /*0ae0*/  LOP3.LUT P0, RZ, R4, 0x7fffffff, R3, 0xc8, !PT ;  /* 0x7fffffff04ff7812 */ /* 0x000fda000780c803 */
[----:B------:R-:W-:Y:S05]  /*0af0*/  @!P0 BRA `(.L_x_65) ;  /* 0x00000004003c8947 */ /* 0x000fea0003800000 */
[C---:B------:R-:W-:Y:S02]  /*0b00*/  FSETP.NEU.FTZ.AND P2, PT, |R3|.reuse, +INF , PT ;  /* 0x7f8000000300780b */ /* 0x040fe40003f5d200 */
        /* <DEDUP_REMOVED lines=16> */
.L_x_63:
[----:B------:R-:W-:Y:S01]  /*0c10*/  LEA R7, R5, 0xc0800000, 0x17 ;  /* 0xc080000005077811 */ /* 0x000fe200078eb8ff */
[----:B------:R-:W-:Y:S03]  /*0c20*/  BSSY.RECONVERGENT B2, `(.L_x_68) ;  /* 0x0000036000027945 */ /* 0x000fe60003800200 */
[----:B------:R-:W-:Y:S02]  /*0c30*/  IADD3 R7, PT, PT, -R7, R4, RZ ;  /* 0x0000000407077210 */ /* 0x000fe40007ffe1ff */
[----:B------:R-:W-:Y:S02]  /*0c40*/  IADD3 R4, PT, PT, R10, -0x7f, RZ ;  /* 0xffffff810a047810 */ /* 0x000fe40007ffe0ff */
[----:B------:R-:W0:Y:S01]  /*0c50*/  MUFU.RCP R8, R7 ;  /* 0x0000000700087308 */ /* 0x000e220000001000 */
[----:B------:R-:W-:Y:S01]  /*0c60*/  FADD.FTZ R9, -R7, -RZ ;  /* 0x800000ff07097221 */ /* 0x000fe20000010100 */
[C---:B------:R-:W-:Y:S01]  /*0c70*/  IADD3 R5, PT, PT, R4.reuse, 0x7f, -R5 ;  /* 0x0000007f04057810 */ /* 0x040fe20007ffe805 */
[----:B------:R-:W-:-:S03]  /*0c80*/  IMAD R0, R4, -0x800000, R3 ;  /* 0xff80000004007824 */ /* 0x000fc600078e0203 */
[----:B------:R-:W-:Y:S01]  /*0c90*/  IADD3 R5, PT, PT, R5, R6, RZ ;  /* 0x0000000605057210 */ /* 0x000fe20007ffe0ff */
[----:B0-----:R-:W-:-:S04]  /*0ca0*/  FFMA R11, R8, R9, 1 ;  /* 0x3f800000080b7423 */ /* 0x001fc80000000009 */
[----:B------:R-:W-:-:S04]  /*0cb0*/  FFMA R10, R8, R11, R8 ;  /* 0x0000000b080a7223 */ /* 0x000fc80000000008 */
[----:B------:R-:W-:-:S04]  /*0cc0*/  FFMA R3, R0, R10, RZ ;  /* 0x0000000a00037223 */ /* 0x000fc800000000ff */
[----:B------:R-:W-:-:S04]  /*0cd0*/  FFMA R8, R9, R3, R0 ;  /* 0x0000000309087223 */ /* 0x000fc80000000000 */
[----:B------:R-:W-:-:S04]  /*0ce0*/  FFMA R11, R10, R8, R3 ;  /* 0x000000080a0b7223 */ /* 0x000fc80000000003 */
[----:B------:R-:W-:-:S04]  /*0cf0*/  FFMA R8, R9, R11, R0 ;  /* 0x0000000b09087223 */ /* 0x000fc80000000000 */
        /* <DEDUP_REMOVED lines=15> */
[C---:B------:R-:W-:Y:S01]  /*0df0*/  IADD3 R6, PT, PT, R7.reuse, 0x20, RZ ;  /* 0x0000002007067810 */ /* 0x040fe20007ffe0ff */
[CCC-:B------:R-:W-:Y:S01]  /*0e00*/  FFMA.RM R4, R10.reuse, R8.reuse, R11.reuse ;  /* 0x000000080a047223 */ /* 0x1c0fe2000000400b */
[----:B------:R-:W-:Y:S02]  /*0e10*/  ISETP.NE.AND P2, PT, R7, RZ, PT ;  /* 0x000000ff0700720c */ /* 0x000fe40003f45270 */
[----:B------:R-:W-:Y:S01]  /*0e20*/  LOP3.LUT R5, R3, 0x7fffff, RZ, 0xc0, !PT ;  /* 0x007fffff03057812 */ /* 0x000fe200078ec0ff */
[----:B------:R-:W-:Y:S01]  /*0e30*/  FFMA.RP R3, R10, R8, R11 ;  /* 0x000000080a037223 */ /* 0x000fe2000000800b */
[----:B------:R-:W-:Y:S02]  /*0e40*/  ISETP.NE.AND P1, PT, R7, RZ, PT ;  /* 0x000000ff0700720c */ /* 0x000fe40003f25270 */
[----:B------:R-:W-:Y:S02]  /*0e50*/  LOP3.LUT R5, R5, 0x800000, RZ, 0xfc, !PT ;  /* 0x0080000005057812 */ /* 0x000fe400078efcff */
[----:B------:R-:W-:-:S02]  /*0e60*/  IADD3 R7, PT, PT, -R7, RZ, RZ ;  /* 0x000000ff07077210 */ /* 0x000fc40007ffe1ff */
[----:B------:R-:W-:Y:S02]  /*0e70*/  SHF.L.U32 R6, R5, R6, RZ ;  /* 0x0000000605067219 */ /* 0x000fe400000006ff */
[----:B------:R-:W-:Y:S02]  /*0e80*/  FSETP.NEU.FTZ.AND P0, PT, R3, R4, PT ;  /* 0x000000040300720b */ /* 0x000fe40003f1d000 */
[----:B------:R-:W-:Y:S02]  /*0e90*/  SEL R4, R7, RZ, P2 ;  /* 0x000000ff07047207 */ /* 0x000fe40001000000 */
[----:B------:R-:W-:Y:S02]  /*0ea0*/  ISETP.NE.AND P1, PT, R6, RZ, P1 ;  /* 0x000000ff0600720c */ /* 0x000fe40000f25270 */
[----:B------:R-:W-:Y:S02]  /*0eb0*/  SHF.R.U32.HI R4, RZ, R4, R5 ;  /* 0x00000004ff047219 */ /* 0x000fe40000011605 */
[----:B------:R-:W-:-:S02]  /*0ec0*/  PLOP3.LUT P0, PT, P0, P1, PT, 0xf8, 0x8f ;  /* 0x00000000008f781c */ /* 0x000fc40000703f70 */
[----:B------:R-:W-:Y:S02]  /*0ed0*/  SHF.R.U32.HI R6, RZ, 0x1, R4 ;  /* 0x00000001ff067819 */ /* 0x000fe40000011604 */
[----:B------:R-:W-:-:S04]  /*0ee0*/  SEL R3, RZ, 0x1, !P0 ;  /* 0x00000001ff037807 */ /* 0x000fc80004000000 */
[----:B------:R-:W-:-:S04]  /*0ef0*/  LOP3.LUT R3, R3, 0x1, R6, 0xf8, !PT ;  /* 0x0000000103037812 */ /* 0x000fc800078ef806 */
[----:B------:R-:W-:-:S04]  /*0f00*/  LOP3.LUT R3, R3, R4, RZ, 0xc0, !PT ;  /* 0x0000000403037212 */ /* 0x000fc800078ec0ff */
[----:B------:R-:W-:-:S04]  /*0f10*/  IADD3 R3, PT, PT, R6, R3, RZ ;  /* 0x0000000306037210 */ /* 0x000fc80007ffe0ff */
[----:B------:R-:W-:Y:S01]  /*0f20*/  LOP3.LUT R0, R3, R0, RZ, 0xfc, !PT ;  /* 0x0000000003007212 */ /* 0x000fe200078efcff */
[----:B------:R-:W-:Y:S06]  /*0f30*/  BRA `(.L_x_71) ;  /* 0x0000000000107947 */ /* 0x000fec0003800000 */
.L_x_70:
[----:B------:R-:W-:-:S04]  /*0f40*/  LOP3.LUT R0, R0, 0x80000000, RZ, 0xc0, !PT ;  /* 0x8000000000007812 */ /* 0x000fc800078ec0ff */
[----:B------:R-:W-:Y:S01]  /*0f50*/  LOP3.LUT R0, R0, 0x7f800000, RZ, 0xfc, !PT ;  /* 0x7f80000000007812 */ /* 0x000fe200078efcff */
[----:B------:R-:W-:Y:S06]  /*0f60*/  BRA `(.L_x_71) ;  /* 0x0000000000047947 */ /* 0x000fec0003800000 */
.L_x_69:
[----:B------:R-:W-:-:S07]  /*0f70*/  LEA R0, R5, R0, 0x17 ;  /* 0x0000000005007211 */ /* 0x000fce00078eb8ff */
.L_x_71:
[----:B------:R-:W-:Y:S05]  /*0f80*/  BSYNC.RECONVERGENT B2 ;  /* 0x0000000000027941 */ /* 0x000fea0003800200 */
.L_x_68:
[----:B------:R-:W-:Y:S05]  /*0f90*/  BRA `(.L_x_72) ;  /* 0x0000000000207947 */ /* 0x000fea0003800000 */
.L_x_67:
[----:B------:R-:W-:-:S04]  /*0fa0*/  LOP3.LUT R0, R4, 0x80000000, R3, 0x48, !PT ;  /* 0x8000000004007812 */ /* 0x000fc800078e4803 */
[----:B------:R-:W-:Y:S01]  /*0fb0*/  LOP3.LUT R0, R0, 0x7f800000, RZ, 0xfc, !PT ;  /* 0x7f80000000007812 */ /* 0x000fe200078efcff */
[----:B------:R-:W-:Y:S06]  /*0fc0*/  BRA `(.L_x_72) ;  /* 0x0000000000147947 */ /* 0x000fec0003800000 */
.L_x_66:
[----:B------:R-:W-:Y:S01]  /*0fd0*/  LOP3.LUT R0, R4, 0x80000000, R3, 0x48, !PT ;  /* 0x8000000004007812 */ /* 0x000fe200078e4803 */
[----:B------:R-:W-:Y:S06]  /*0fe0*/  BRA `(.L_x_72) ;  /* 0x00000000000c7947 */ /* 0x000fec0003800000 */
.L_x_65:
[----:B------:R-:W0:Y:S01]  /*0ff0*/  MUFU.RSQ R0, -QNAN ;  /* 0xffc0000000007908 */ /* 0x000e220000001400 */
[----:B------:R-:W-:Y:S05]  /*1000*/  BRA `(.L_x_72) ;  /* 0x0000000000047947 */ /* 0x000fea0003800000 */
.L_x_64:
[----:B------:R-:W-:-:S07]  /*1010*/  FADD.FTZ R0, R3, R0 ;  /* 0x0000000003007221 */ /* 0x000fce0000010000 */
.L_x_72:
[----:B------:R-:W-:Y:S05]  /*1020*/  BSYNC.RECONVERGENT B1 ;  /* 0x0000000000017941 */ /* 0x000fea0003800200 */
.L_x_62:
[----:B------:R-:W-:-:S04]  /*1030*/  HFMA2 R3, -RZ, RZ, 0, 0 ;  /* 0x00000000ff037431 */ /* 0x000fc800000001ff */
[----:B0-----:R-:W-:Y:S05]  /*1040*/  RET.REL.NODEC R2 `(_Z14calculate_meanPKfPfii) ;  /* 0xffffffec02ec7950 */ /* 0x001fea0003c3ffff */
.L_x_73:
        /* <DEDUP_REMOVED lines=11> */
.L_x_76:


//--------------------- .nv.shared.reserved.0     --------------------------
	.section	.nv.shared.reserved.0,"aw",@nobits
	.weak		__nv_reservedSMEM_offset_0_alias
	.size		__nv_reservedSMEM_offset_0_alias, 0, 64
	.other		__nv_reservedSMEM_offset_0_alias,@"STO_CUDA_RESERVED_SHARED STV_DEFAULT"
__nv_reservedSMEM_offset_0_alias:
	.zero		0
	.zero		64


//--------------------- .nv.constant0._Z19rank1_update_kernelPfPKfS_ii --------------------------
	.section	.nv.constant0._Z19rank1_update_kernelPfPKfS_ii,"a",@progbits
	.sectionflags	@""
	.align	4
.nv.constant0._Z19rank1_update_kernelPfPKfS_ii:
	.zero		928


//--------------------- .nv.constant0._Z13subtract_meanPKfS0_Pfii --------------------------
	.section	.nv.constant0._Z13subtract_meanPKfS0_Pfii,"a",@progbits
	.sectionflags	@""
	.align	4
.nv.constant0._Z13subtract_meanPKfS0_Pfii:
	.zero		928


//--------------------- .nv.constant0._Z14calculate_meanPKfPfii --------------------------
	.section	.nv.constant0._Z14calculate_meanPKfPfii,"a",@progbits
	.sectionflags	@""
	.align	4
.nv.constant0._Z14calculate_meanPKfPfii:
	.zero		920


//--------------------- SYMBOLS --------------------------

	.type		.nv.reservedSmem.offset0,@object
	.size		.nv.reservedSmem.offset0,0x4
